// auto-generated by cutlass_sweep.gemm — config: {"arch": "sm_90", "cluster_m": 1, "cluster_n": 8, "dtype": "fp32", "dtype_b": "fp32", "layout": "nt", "stages": 0, "tile_k": 32, "tile_m": 256, "tile_n": 256}
#include "cutlass/cutlass.h"
#include "cutlass/gemm/collective/collective_builder.hpp"
#include "cutlass/gemm/device/gemm_universal_adapter.h"
#include "cutlass/gemm/kernel/gemm_universal.hpp"
#include "cutlass/epilogue/collective/collective_builder.hpp"

using ElemA = float;
using ElemB = float;
using ElemCD = float;
using Acc  = float;
using TileShape    = cute::Shape<cute::_256, cute::_256, cute::_32>;
using ClusterShape = cute::Shape<cute::_1, cute::_8, cute::_1>;

using CollectiveEpilogue = typename cutlass::epilogue::collective::CollectiveBuilder<
    cutlass::arch::Sm90, cutlass::arch::OpClassTensorOp,
    TileShape, ClusterShape,
    cutlass::epilogue::collective::EpilogueTileAuto,
    Acc, Acc,
    ElemCD, cutlass::layout::RowMajor, 128 / cutlass::sizeof_bits<ElemCD>::value,
    ElemCD, cutlass::layout::RowMajor, 128 / cutlass::sizeof_bits<ElemCD>::value,
    cutlass::epilogue::collective::EpilogueScheduleAuto
  >::CollectiveOp;

using CollectiveMainloop = typename cutlass::gemm::collective::CollectiveBuilder<
    cutlass::arch::Sm90, cutlass::arch::OpClassTensorOp,
    ElemA, cutlass::layout::RowMajor, 128 / cutlass::sizeof_bits<ElemA>::value,
    ElemB, cutlass::layout::ColumnMajor, 128 / cutlass::sizeof_bits<ElemB>::value,
    Acc,
    TileShape, ClusterShape,
    cutlass::gemm::collective::StageCountAutoCarveout<static_cast<int>(sizeof(typename CollectiveEpilogue::SharedStorage))>,
    cutlass::gemm::collective::KernelScheduleAuto
  >::CollectiveOp;

using GemmKernel = cutlass::gemm::kernel::GemmUniversal<
    cute::Shape<int,int,int,int>,
    CollectiveMainloop,
    CollectiveEpilogue
>;
using Gemm = cutlass::gemm::device::GemmUniversalAdapter<GemmKernel>;

// Force the device kernel symbol into the cubin without needing a host main.
auto* _anchor = &cutlass::device_kernel<GemmKernel>;


// ===== COMPILED SASS (sm_90a) =====

	.target	sm_90a

	.elftype	@"ET_EXEC"


//--------------------- .note.nv.tkinfo           --------------------------
	.section	.note.nv.tkinfo,"",@"SHT_NOTE"
	.sectionflags	@"SHF_NOTE_NV_TKINFO"
	.tkinfo
        /*0018*/ 	.word	0x00000002
        /*0030*/ 	.string	""
        /*0030*/ 	.string	"ptxas"
        /*0030*/ 	.string	"Cuda compilation tools, release 13.0, V13.0.88"
        /*0030*/ 	.string	"Build cuda_13.0.r13.0/compiler.36424714_0"
        /*0030*/ 	.string	"-arch sm_90a -m 64 "



//--------------------- .note.nv.cuinfo           --------------------------
	.section	.note.nv.cuinfo,"",@"SHT_NOTE"
	.sectionflags	@"SHF_NOTE_NV_CUINFO"
        /*0018*/ 	.short	0x0002
        /*001a*/ 	.short	0x005a
        /*001c*/ 	.short	0x0082
	.zero		2


//--------------------- .nv.info                  --------------------------
	.section	.nv.info,"",@"SHT_CUDA_INFO"
	.align	4


	//----- nvinfo : EIATTR_REGCOUNT
	.align		4
        /*0000*/ 	.byte	0x04, 0x2f
        /*0002*/ 	.short	(.L_15 - .L_14)
	.align		4
.L_14:
        /*0004*/ 	.word	index@(_ZN7cutlass13device_kernelINS_4gemm6kernel13GemmUniversalIN4cute5tupleIJiiiiEEENS1_10collective13CollectiveMmaINS1_34MainloopSm90TmaGmmaWarpSpecializedILi3ENS5_IJNS4_1CILi1EEENSA_ILi8EEESB_EEENS1_35KernelTmaWarpSpecializedCooperativeEEENS5_IJNSA_ILi256EEESG_NSA_ILi32EEEEEEfNS5_IJlSB_lEEEfSJ_NS4_8TiledMMAINS4_8MMA_AtomIJNS4_4SM904GMMA30MMA_64x256x8_F32TF32TF32_SS_TNILNSN_7ScaleInE1ELSP_1EEEEEENS4_6LayoutINS5_IJNSA_ILi2EEESB_SB_EEENS5_IJSB_NSA_ILi0EEESV_EEEEENS5_IJNS4_10UnderscoreESY_SY_EEEEENS4_23SM90_TMA_LOAD_MULTICASTENS4_14ComposedLayoutINS4_7SwizzleILi3ELi4ELi3EEENS4_18smem_ptr_flag_bitsILi32EEENSS_INS5_IJSC_SH_EEENS5_IJSH_SB_EEEEEEEvNS4_8identityENS4_13SM90_TMA_LOADES1A_vS1B_EENS_8epilogue10collective6detail29Sm90TmaWarpSpecializedAdapterINS1F_15DefaultEpilogueIfSJ_SJ_NS1E_6thread17LinearCombinationIfLi1EffLNS1J_9ScaleType4KindE0ELNS_15FloatRoundStyleE2EfEENS1_15EpilogueDefaultEEEEEvvEEEEvNT_6ParamsE)
        /*0008*/ 	.word	0x000000a8


	//----- nvinfo : EIATTR_FRAME_SIZE
	.align		4
.L_15:
        /*000c*/ 	.byte	0x04, 0x11
        /*000e*/ 	.short	(.L_17 - .L_16)
	.align		4
.L_16:
        /*0010*/ 	.word	index@(_ZN7cutlass13device_kernelINS_4gemm6kernel13GemmUniversalIN4cute5tupleIJiiiiEEENS1_10collective13CollectiveMmaINS1_34MainloopSm90TmaGmmaWarpSpecializedILi3ENS5_IJNS4_1CILi1EEENSA_ILi8EEESB_EEENS1_35KernelTmaWarpSpecializedCooperativeEEENS5_IJNSA_ILi256EEESG_NSA_ILi32EEEEEEfNS5_IJlSB_lEEEfSJ_NS4_8TiledMMAINS4_8MMA_AtomIJNS4_4SM904GMMA30MMA_64x256x8_F32TF32TF32_SS_TNILNSN_7ScaleInE1ELSP_1EEEEEENS4_6LayoutINS5_IJNSA_ILi2EEESB_SB_EEENS5_IJSB_NSA_ILi0EEESV_EEEEENS5_IJNS4_10UnderscoreESY_SY_EEEEENS4_23SM90_TMA_LOAD_MULTICASTENS4_14ComposedLayoutINS4_7SwizzleILi3ELi4ELi3EEENS4_18smem_ptr_flag_bitsILi32EEENSS_INS5_IJSC_SH_EEENS5_IJSH_SB_EEEEEEEvNS4_8identityENS4_13SM90_TMA_LOADES1A_vS1B_EENS_8epilogue10collective6detail29Sm90TmaWarpSpecializedAdapterINS1F_15DefaultEpilogueIfSJ_SJ_NS1E_6thread17LinearCombinationIfLi1EffLNS1J_9ScaleType4KindE0ELNS_15FloatRoundStyleE2EfEENS1_15EpilogueDefaultEEEEEvvEEEEvNT_6ParamsE)
        /*0014*/ 	.word	0x00000788


	//----- nvinfo : EIATTR_MIN_STACK_SIZE
	.align		4
.L_17:
        /*0018*/ 	.byte	0x04, 0x12
        /*001a*/ 	.short	(.L_19 - .L_18)
	.align		4
.L_18:
        /*001c*/ 	.word	index@(_ZN7cutlass13device_kernelINS_4gemm6kernel13GemmUniversalIN4cute5tupleIJiiiiEEENS1_10collective13CollectiveMmaINS1_34MainloopSm90TmaGmmaWarpSpecializedILi3ENS5_IJNS4_1CILi1EEENSA_ILi8EEESB_EEENS1_35KernelTmaWarpSpecializedCooperativeEEENS5_IJNSA_ILi256EEESG_NSA_ILi32EEEEEEfNS5_IJlSB_lEEEfSJ_NS4_8TiledMMAINS4_8MMA_AtomIJNS4_4SM904GMMA30MMA_64x256x8_F32TF32TF32_SS_TNILNSN_7ScaleInE1ELSP_1EEEEEENS4_6LayoutINS5_IJNSA_ILi2EEESB_SB_EEENS5_IJSB_NSA_ILi0EEESV_EEEEENS5_IJNS4_10UnderscoreESY_SY_EEEEENS4_23SM90_TMA_LOAD_MULTICASTENS4_14ComposedLayoutINS4_7SwizzleILi3ELi4ELi3EEENS4_18smem_ptr_flag_bitsILi32EEENSS_INS5_IJSC_SH_EEENS5_IJSH_SB_EEEEEEEvNS4_8identityENS4_13SM90_TMA_LOADES1A_vS1B_EENS_8epilogue10collective6detail29Sm90TmaWarpSpecializedAdapterINS1F_15DefaultEpilogueIfSJ_SJ_NS1E_6thread17LinearCombinationIfLi1EffLNS1J_9ScaleType4KindE0ELNS_15FloatRoundStyleE2EfEENS1_15EpilogueDefaultEEEEEvvEEEEvNT_6ParamsE)
        /*0020*/ 	.word	0x00000788
.L_19:


//--------------------- .nv.compat                --------------------------
	.section	.nv.compat,"",@"SHT_CUDA_COMPAT_INFO"
	.align	4
        /*0000*/ 	.byte	0x02, 0x09, 0x01, 0x00, 0x02, 0x02, 0x04, 0x00, 0x02, 0x05, 0x05, 0x00, 0x03, 0x07, 0x01, 0x01
        /*0010*/ 	.byte	0x02, 0x03, 0x01, 0x00, 0x02, 0x06, 0x01, 0x00, 0x04, 0x0b, 0x08, 0x00, 0x00, 0x00, 0x00, 0x00
        /*0020*/ 	.byte	0x00, 0x00, 0x00, 0x00


//--------------------- .nv.info._ZN7cutlass13device_kernelINS_4gemm6kernel13GemmUniversalIN4cute5tupleIJiiiiEEENS1_10collective13CollectiveMmaINS1_34MainloopSm90TmaGmmaWarpSpecializedILi3ENS5_IJNS4_1CILi1EEENSA_ILi8EEESB_EEENS1_35KernelTmaWarpSpecializedCooperativeEEENS5_IJNSA_ILi256EEESG_NSA_ILi32EEEEEEfNS5_IJlSB_lEEEfSJ_NS4_8TiledMMAINS4_8MMA_AtomIJNS4_4SM904GMMA30MMA_64x256x8_F32TF32TF32_SS_TNILNSN_7ScaleInE1ELSP_1EEEEEENS4_6LayoutINS5_IJNSA_ILi2EEESB_SB_EEENS5_IJSB_NSA_ILi0EEESV_EEEEENS5_IJNS4_10UnderscoreESY_SY_EEEEENS4_23SM90_TMA_LOAD_MULTICASTENS4_14ComposedLayoutINS4_7SwizzleILi3ELi4ELi3EEENS4_18smem_ptr_flag_bitsILi32EEENSS_INS5_IJSC_SH_EEENS5_IJSH_SB_EEEEEEEvNS4_8identityENS4_13SM90_TMA_LOADES1A_vS1B_EENS_8epilogue10collective6detail29Sm90TmaWarpSpecializedAdapterINS1F_15DefaultEpilogueIfSJ_SJ_NS1E_6thread17LinearCombinationIfLi1EffLNS1J_9ScaleType4KindE0ELNS_15FloatRoundStyleE2EfEENS1_15EpilogueDefaultEEEEEvvEEEEvNT_6ParamsE --------------------------
	.section	.nv.info._ZN7cutlass13device_kernelINS_4gemm6kernel13GemmUniversalIN4cute5tupleIJiiiiEEENS1_10collective13CollectiveMmaINS1_34MainloopSm90TmaGmmaWarpSpecializedILi3ENS5_IJNS4_1CILi1EEENSA_ILi8EEESB_EEENS1_35KernelTmaWarpSpecializedCooperativeEEENS5_IJNSA_ILi256EEESG_NSA_ILi32EEEEEEfNS5_IJlSB_lEEEfSJ_NS4_8TiledMMAINS4_8MMA_AtomIJNS4_4SM904GMMA30MMA_64x256x8_F32TF32TF32_SS_TNILNSN_7ScaleInE1ELSP_1EEEEEENS4_6LayoutINS5_IJNSA_ILi2EEESB_SB_EEENS5_IJSB_NSA_ILi0EEESV_EEEEENS5_IJNS4_10UnderscoreESY_SY_EEEEENS4_23SM90_TMA_LOAD_MULTICASTENS4_14ComposedLayoutINS4_7SwizzleILi3ELi4ELi3EEENS4_18smem_ptr_flag_bitsILi32EEENSS_INS5_IJSC_SH_EEENS5_IJSH_SB_EEEEEEEvNS4_8identityENS4_13SM90_TMA_LOADES1A_vS1B_EENS_8epilogue10collective6detail29Sm90TmaWarpSpecializedAdapterINS1F_15DefaultEpilogueIfSJ_SJ_NS1E_6thread17LinearCombinationIfLi1EffLNS1J_9ScaleType4KindE0ELNS_15FloatRoundStyleE2EfEENS1_15EpilogueDefaultEEEEEvvEEEEvNT_6ParamsE,"",@"SHT_CUDA_INFO"
	.sectionflags	@""
	.align	4


	//----- nvinfo : EIATTR_CUDA_API_VERSION
	.align		4
        /*0000*/ 	.byte	0x04, 0x37
        /*0002*/ 	.short	(.L_21 - .L_20)
.L_20:
        /*0004*/ 	.word	0x00000082


	//----- nvinfo : EIATTR_KPARAM_INFO
	.align		4
.L_21:
        /*0008*/ 	.byte	0x04, 0x17
        /*000a*/ 	.short	(.L_23 - .L_22)
.L_22:
        /*000c*/ 	.word	0x00000000
        /*0010*/ 	.short	0x0000
        /*0012*/ 	.short	0x0070
        /*0014*/ 	.byte	0x00, 0xf0, 0x01, 0x10


	//----- nvinfo : EIATTR_SPARSE_MMA_MASK
	.align		4
.L_23:
        /*0018*/ 	.byte	0x03, 0x50
        /*001a*/ 	.short	0x0000


	//----- nvinfo : EIATTR_MAXREG_COUNT
	.align		4
        /*001c*/ 	.byte	0x03, 0x1b
        /*001e*/ 	.short	0x00a8


	//----- nvinfo : EIATTR_NUM_BARRIERS
	.align		4
        /*0020*/ 	.byte	0x02, 0x4c
        /*0022*/ 	.byte	0x01
	.zero		1


	//----- nvinfo : EIATTR_EXTERNS
	.align		4
        /*0024*/ 	.byte	0x04, 0x0f
        /*0026*/ 	.short	(.L_25 - .L_24)


	//   ....[0]....
	.align		4
.L_24:
        /*0028*/ 	.word	index@(__assertfail)


	//----- nvinfo : EIATTR_ANNOTATIONS
	.align		4
.L_25:
        /*002c*/ 	.byte	0x04, 0x55
        /*002e*/ 	.short	(.L_27 - .L_26)


	//   ....[0]....
.L_26:
        /*0030*/ 	.word	0x00000001
        /*0034*/ 	.byte	0x70, 0x09, 0x00, 0x00, 0x01, 0x00, 0x00, 0x00, 0x80, 0x09, 0x00, 0x00, 0x01, 0x00, 0x00, 0x00
        /* <DEDUP_REMOVED lines=715> */
        /*2cf4*/ 	.byte	0xc0, 0x7e, 0x01, 0x00, 0x01, 0x00, 0x00, 0x00, 0xe0, 0x7e, 0x01, 0x00


	//----- nvinfo : EIATTR_MERCURY_ISA_VERSION
	.align		4
.L_27:
        /*2d00*/ 	.byte	0x03, 0x5f
        /*2d02*/ 	.short	0x0101


	//----- nvinfo : EIATTR_INT_WARP_WIDE_INSTR_OFFSETS
	.align		4
        /*2d04*/ 	.byte	0x04, 0x31
        /*2d06*/ 	.short	(.L_29 - .L_28)


	//   ....[0]....
.L_28:
        /*2d08*/ 	.word	0x00000530


	//   ....[1]....
        /*2d0c*/ 	.word	0x000005e0


	//   ....[2]....
        /*2d10*/ 	.word	0x000006c0


	//----- nvinfo : EIATTR_COOP_GROUP_MASK_REGIDS
	.align		4
.L_29:
        /*2d14*/ 	.byte	0x04, 0x29
        /*2d16*/ 	.short	(.L_31 - .L_30)


	//   ....[0]....
.L_30:
        /*2d18*/ 	.word	0xffffffff


	//   ....[1]....
        /*2d1c*/ 	.word	0xffffffff


	//   ....[2]....
        /*2d20*/ 	.word	0xffffffff


	//   ....[3]....
        /*2d24*/ 	.word	0xffffffff


	//   ....[4]....
        /*2d28*/ 	.word	0xffffffff


	//   ....[5]....
        /*2d2c*/ 	.word	0xffffffff


	//----- nvinfo : EIATTR_COOP_GROUP_INSTR_OFFSETS
	.align		4
.L_31:
        /*2d30*/ 	.byte	0x04, 0x28
        /*2d32*/ 	.short	(.L_33 - .L_32)


	//   ....[0]....
.L_32:
        /*2d34*/ 	.word	0x00000070


	//   ....[1]....
        /*2d38*/ 	.word	0x00000080


	//   ....[2]....
        /*2d3c*/ 	.word	0x000001a0


	//   ....[3]....
        /*2d40*/ 	.word	0x000003a0


	//   ....[4]....
        /*2d44*/ 	.word	0x000007b0


	//   ....[5]....
        /*2d48*/ 	.word	0x00001380


	//----- nvinfo : EIATTR_REG_RECONFIG
	.align		4
.L_33:
        /*2d4c*/ 	.byte	0x01, 0x54
	.zero		2


	//----- nvinfo : EIATTR_SYSCALL_OFFSETS
	.align		4
        /*2d50*/ 	.byte	0x04, 0x46
        /*2d52*/ 	.short	(.L_35 - .L_34)


	//   ....[0]....
.L_34:
        /*2d54*/ 	.word	0x00001530


	//----- nvinfo : EIATTR_MBARRIER_INSTR_OFFSETS
	.align		4
.L_35:
        /*2d58*/ 	.byte	0x04, 0x39
        /*2d5a*/ 	.short	(.L_37 - .L_36)


	//   ....[0]....
.L_36:
        /*2d5c*/ 	.word	0x00000320
        /*2d60*/ 	.word	0x000000ff
        /*2d64*/ 	.word	0x00000000
        /*2d68*/ 	.short	0x0100
        /*2d6a*/ 	.byte	0x08
	.zero		1


	//   ....[1]....
        /*2d6c*/ 	.word	0x00000330
        /*2d70*/ 	.word	0x000000ff
        /*2d74*/ 	.word	0x00000018
        /*2d78*/ 	.short	0x0100
        /*2d7a*/ 	.byte	0x08
	.zero		1


	//   ....[2]....
        /*2d7c*/ 	.word	0x00000340
        /*2d80*/ 	.word	0x000000ff
        /*2d84*/ 	.word	0x00000008
        /*2d88*/ 	.short	0x0100
        /*2d8a*/ 	.byte	0x08
	.zero		1


	//   ....[3]....
        /*2d8c*/ 	.word	0x00000350
        /*2d90*/ 	.word	0x000000ff
        /*2d94*/ 	.word	0x00000020
        /*2d98*/ 	.short	0x0100
        /*2d9a*/ 	.byte	0x08
	.zero		1


	//   ....[4]....
        /*2d9c*/ 	.word	0x00000360
        /*2da0*/ 	.word	0x000000ff
        /*2da4*/ 	.word	0x00000010
        /*2da8*/ 	.short	0x0100
        /*2daa*/ 	.byte	0x08
	.zero		1


	//   ....[5]....
        /*2dac*/ 	.word	0x00000370
        /*2db0*/ 	.word	0x000000ff
        /*2db4*/ 	.word	0x00000028
        /*2db8*/ 	.short	0x0100
        /*2dba*/ 	.byte	0x08
	.zero		1


	//   ....[6]....
        /*2dbc*/ 	.word	0x00000730
        /*2dc0*/ 	.word	0x000000ff
        /*2dc4*/ 	.word	0x00000040
        /*2dc8*/ 	.short	0x0100
        /*2dca*/ 	.byte	0x07
	.zero		1


	//   ....[7]....
        /*2dcc*/ 	.word	0x00000760
        /*2dd0*/ 	.word	0x000000ff
        /*2dd4*/ 	.word	0x00000048
        /*2dd8*/ 	.short	0x0100
        /*2dda*/ 	.byte	0x07
	.zero		1


	//   ....[8]....
        /*2ddc*/ 	.word	0x00001610
        /*2de0*/ 	.word	0x00000004
        /*2de4*/ 	.word	0x00000000
        /*2de8*/ 	.short	0x010a
        /*2dea*/ 	.byte	0x3f
	.zero		1


	//   ....[9]....
        /*2dec*/ 	.word	0x00001650
        /*2df0*/ 	.word	0x00000004
        /*2df4*/ 	.word	0x00000000
        /*2df8*/ 	.short	0x010a
        /*2dfa*/ 	.byte	0x3f
	.zero		1


	//   ....[10]....
        /*2dfc*/ 	.word	0x00004ca0
        /*2e00*/ 	.word	0x00000003
        /*2e04*/ 	.word	0x00000000
        /*2e08*/ 	.short	0x010a
        /*2e0a*/ 	.byte	0x3f
	.zero		1


	//   ....[11]....
        /*2e0c*/ 	.word	0x00004ce0
        /*2e10*/ 	.word	0x00000003
        /*2e14*/ 	.word	0x00000000
        /*2e18*/ 	.short	0x010a
        /*2e1a*/ 	.byte	0x3f
	.zero		1


	//   ....[12]....
        /*2e1c*/ 	.word	0x00008dc0
        /*2e20*/ 	.word	0x00000003
        /*2e24*/ 	.word	0x00000000
        /*2e28*/ 	.short	0x0101
        /*2e2a*/ 	.byte	0x3f
	.zero		1


	//   ....[13]....
        /*2e2c*/ 	.word	0x00008ff0
        /*2e30*/ 	.word	0x00000000
        /*2e34*/ 	.word	0x00000000
        /*2e38*/ 	.short	0x0101
        /*2e3a*/ 	.byte	0x3f
	.zero		1


	//   ....[14]....
        /*2e3c*/ 	.word	0x00017a40
        /*2e40*/ 	.word	0x00000008
        /*2e44*/ 	.word	0x00000018
        /*2e48*/ 	.short	0x010a
        /*2e4a*/ 	.byte	0x3f
	.zero		1


	//   ....[15]....
        /*2e4c*/ 	.word	0x00017de0
        /*2e50*/ 	.word	0x00000003
        /*2e54*/ 	.word	0x00000048
        /*2e58*/ 	.short	0x0101
        /*2e5a*/ 	.byte	0x3f
	.zero		1


	//   ....[16]....
        /*2e5c*/ 	.word	0x000185e0
        /*2e60*/ 	.word	0x00000005
        /*2e64*/ 	.word	0x00000000
        /*2e68*/ 	.short	0x010a
        /*2e6a*/ 	.byte	0x3f
	.zero		1


	//   ....[17]....
        /*2e6c*/ 	.word	0x00018670
        /*2e70*/ 	.word	0x00000005
        /*2e74*/ 	.word	0x00000000
        /*2e78*/ 	.short	0x010a
        /*2e7a*/ 	.byte	0x3f
	.zero		1


	//   ....[18]....
        /*2e7c*/ 	.word	0x00018700
        /*2e80*/ 	.word	0x00000003
        /*2e84*/ 	.word	0x00000000
        /*2e88*/ 	.short	0x010a
        /*2e8a*/ 	.byte	0x3f
	.zero		1


	//   ....[19]....
        /*2e8c*/ 	.word	0x00018760
        /*2e90*/ 	.word	0x00000004
        /*2e94*/ 	.word	0x00000000
        /*2e98*/ 	.short	0x010a
        /*2e9a*/ 	.byte	0x3f
	.zero		1


	//   ....[20]....
        /*2e9c*/ 	.word	0x000187b0
        /*2ea0*/ 	.word	0x00000003
        /*2ea4*/ 	.word	0x00000000
        /*2ea8*/ 	.short	0x010a
        /*2eaa*/ 	.byte	0x3f
	.zero		1


	//   ....[21]....
        /*2eac*/ 	.word	0x00018880
        /*2eb0*/ 	.word	0x00000008
        /*2eb4*/ 	.word	0x00000018
        /*2eb8*/ 	.short	0x010a
        /*2eba*/ 	.byte	0x3f
	.zero		1


	//   ....[22]....
        /*2ebc*/ 	.word	0x00018950
        /*2ec0*/ 	.word	0x00000005
        /*2ec4*/ 	.word	0x00000000
        /*2ec8*/ 	.short	0x010a
        /*2eca*/ 	.byte	0x3f
	.zero		1


	//   ....[23]....
        /*2ecc*/ 	.word	0x000189a0
        /*2ed0*/ 	.word	0x00000005
        /*2ed4*/ 	.word	0x00000000
        /*2ed8*/ 	.short	0x010a
        /*2eda*/ 	.byte	0x3f
	.zero		1


	//----- nvinfo : EIATTR_NUM_MBARRIERS
	.align		4
.L_37:
        /*2edc*/ 	.byte	0x03, 0x38
        /*2ede*/ 	.short	0x0008


	//----- nvinfo : EIATTR_EXIT_INSTR_OFFSETS
	.align		4
        /*2ee0*/ 	.byte	0x04, 0x1c
        /*2ee2*/ 	.short	(.L_39 - .L_38)


	//   ....[0]....
.L_38:
        /*2ee4*/ 	.word	0x00000a10


	//   ....[1]....
        /*2ee8*/ 	.word	0x000012a0


	//   ....[2]....
        /*2eec*/ 	.word	0x000170a0


	//   ....[3]....
        /*2ef0*/ 	.word	0x000176c0


	//   ....[4]....
        /*2ef4*/ 	.word	0x00018750


	//----- nvinfo : EIATTR_MAX_THREADS
	.align		4
.L_39:
        /*2ef8*/ 	.byte	0x04, 0x05
        /*2efa*/ 	.short	(.L_41 - .L_40)
.L_40:
        /*2efc*/ 	.word	0x00000180
        /*2f00*/ 	.word	0x00000001
        /*2f04*/ 	.word	0x00000001


	//----- nvinfo : EIATTR_CRS_STACK_SIZE
	.align		4
.L_41:
        /*2f08*/ 	.byte	0x04, 0x1e
        /*2f0a*/ 	.short	(.L_43 - .L_42)
.L_42:
        /*2f0c*/ 	.word	0x00000000


	//----- nvinfo : EIATTR_CBANK_PARAM_SIZE
	.align		4
.L_43:
        /*2f10*/ 	.byte	0x03, 0x19
        /*2f12*/ 	.short	0x0470


	//----- nvinfo : EIATTR_PARAM_CBANK
	.align		4
        /*2f14*/ 	.byte	0x04, 0x0a
        /*2f16*/ 	.short	(.L_45 - .L_44)
	.align		4
.L_44:
        /*2f18*/ 	.word	index@(.nv.constant0._ZN7cutlass13device_kernelINS_4gemm6kernel13GemmUniversalIN4cute5tupleIJiiiiEEENS1_10collective13CollectiveMmaINS1_34MainloopSm90TmaGmmaWarpSpecializedILi3ENS5_IJNS4_1CILi1EEENSA_ILi8EEESB_EEENS1_35KernelTmaWarpSpecializedCooperativeEEENS5_IJNSA_ILi256EEESG_NSA_ILi32EEEEEEfNS5_IJlSB_lEEEfSJ_NS4_8TiledMMAINS4_8MMA_AtomIJNS4_4SM904GMMA30MMA_64x256x8_F32TF32TF32_SS_TNILNSN_7ScaleInE1ELSP_1EEEEEENS4_6LayoutINS5_IJNSA_ILi2EEESB_SB_EEENS5_IJSB_NSA_ILi0EEESV_EEEEENS5_IJNS4_10UnderscoreESY_SY_EEEEENS4_23SM90_TMA_LOAD_MULTICASTENS4_14ComposedLayoutINS4_7SwizzleILi3ELi4ELi3EEENS4_18smem_ptr_flag_bitsILi32EEENSS_INS5_IJSC_SH_EEENS5_IJSH_SB_EEEEEEEvNS4_8identityENS4_13SM90_TMA_LOADES1A_vS1B_EENS_8epilogue10collective6detail29Sm90TmaWarpSpecializedAdapterINS1F_15DefaultEpilogueIfSJ_SJ_NS1E_6thread17LinearCombinationIfLi1EffLNS1J_9ScaleType4KindE0ELNS_15FloatRoundStyleE2EfEENS1_15EpilogueDefaultEEEEEvvEEEEvNT_6ParamsE)
        /*2f1c*/ 	.short	0x0210
        /*2f1e*/ 	.short	0x0470


	//----- nvinfo : EIATTR_SW_WAR
	.align		4
.L_45:
        /*2f20*/ 	.byte	0x04, 0x36
        /*2f22*/ 	.short	(.L_47 - .L_46)
.L_46:
        /*2f24*/ 	.word	0x00000008
.L_47:


//--------------------- .nv.callgraph             --------------------------
	.section	.nv.callgraph,"",@"SHT_CUDA_CALLGRAPH"
	.align	4
	.sectionentsize	8
	.align		4
        /*0000*/ 	.word	0x00000000
	.align		4
        /*0004*/ 	.word	0xffffffff
	.align		4
        /*0008*/ 	.word	index@(_ZN7cutlass13device_kernelINS_4gemm6kernel13GemmUniversalIN4cute5tupleIJiiiiEEENS1_10collective13CollectiveMmaINS1_34MainloopSm90TmaGmmaWarpSpecializedILi3ENS5_IJNS4_1CILi1EEENSA_ILi8EEESB_EEENS1_35KernelTmaWarpSpecializedCooperativeEEENS5_IJNSA_ILi256EEESG_NSA_ILi32EEEEEEfNS5_IJlSB_lEEEfSJ_NS4_8TiledMMAINS4_8MMA_AtomIJNS4_4SM904GMMA30MMA_64x256x8_F32TF32TF32_SS_TNILNSN_7ScaleInE1ELSP_1EEEEEENS4_6LayoutINS5_IJNSA_ILi2EEESB_SB_EEENS5_IJSB_NSA_ILi0EEESV_EEEEENS5_IJNS4_10UnderscoreESY_SY_EEEEENS4_23SM90_TMA_LOAD_MULTICASTENS4_14ComposedLayoutINS4_7SwizzleILi3ELi4ELi3EEENS4_18smem_ptr_flag_bitsILi32EEENSS_INS5_IJSC_SH_EEENS5_IJSH_SB_EEEEEEEvNS4_8identityENS4_13SM90_TMA_LOADES1A_vS1B_EENS_8epilogue10collective6detail29Sm90TmaWarpSpecializedAdapterINS1F_15DefaultEpilogueIfSJ_SJ_NS1E_6thread17LinearCombinationIfLi1EffLNS1J_9ScaleType4KindE0ELNS_15FloatRoundStyleE2EfEENS1_15EpilogueDefaultEEEEEvvEEEEvNT_6ParamsE)
	.align		4
        /*000c*/ 	.word	index@(__assertfail)
	.align		4
        /*0010*/ 	.word	0x00000000
	.align		4
        /*0014*/ 	.word	0xfffffffe
	.align		4
        /*0018*/ 	.word	0x00000000
	.align		4
        /*001c*/ 	.word	0xfffffffd
	.align		4
        /*0020*/ 	.word	0x00000000
	.align		4
        /*0024*/ 	.word	0xfffffffc


//--------------------- .nv.constant4             --------------------------
	.section	.nv.constant4,"a",@progbits
	.align	8
	.align		8
.nv.constant4:
        /*0000*/ 	.dword	__assertfail
	.align		8
        /*0008*/ 	.dword	__unnamed_1
	.align		8
        /*0010*/ 	.dword	_ZN40_INTERNAL_97fe3aed_4_k_cu_0232c3c9_271854cuda3std3__45__cpo5beginE
	.align		8
        /*0018*/ 	.dword	_ZN40_INTERNAL_97fe3aed_4_k_cu_0232c3c9_271854cuda3std3__45__cpo3endE
	.align		8
        /*0020*/ 	.dword	_ZN40_INTERNAL_97fe3aed_4_k_cu_0232c3c9_271854cuda3std3__45__cpo6cbeginE
	.align		8
        /*0028*/ 	.dword	_ZN40_INTERNAL_97fe3aed_4_k_cu_0232c3c9_271854cuda3std3__45__cpo4cendE
	.align		8
        /*0030*/ 	.dword	_ZN40_INTERNAL_97fe3aed_4_k_cu_0232c3c9_271854cuda3std3__442_GLOBAL__N__97fe3aed_4_k_cu_0232c3c9_271856ignoreE
	.align		8
        /*0038*/ 	.dword	_ZN40_INTERNAL_97fe3aed_4_k_cu_0232c3c9_271854cuda3std3__419piecewise_constructE
	.align		8
        /*0040*/ 	.dword	_ZN40_INTERNAL_97fe3aed_4_k_cu_0232c3c9_271854cuda3std3__48in_placeE
	.align		8
        /*0048*/ 	.dword	_ZN40_INTERNAL_97fe3aed_4_k_cu_0232c3c9_271854cuda3std6ranges3__45__cpo4swapE
	.align		8
        /*0050*/ 	.dword	_ZN40_INTERNAL_97fe3aed_4_k_cu_0232c3c9_271854cuda3std6ranges3__45__cpo9iter_moveE
	.align		8
        /*0058*/ 	.dword	_ZN40_INTERNAL_97fe3aed_4_k_cu_0232c3c9_271854cute7productE
	.align		8
        /*0060*/ 	.dword	_ZN40_INTERNAL_97fe3aed_4_k_cu_0232c3c9_271854cute1_E
	.align		8
        /*0068*/ 	.dword	$str$22
	.align		8
        /*0070*/ 	.dword	$str$23


//--------------------- .text._ZN7cutlass13device_kernelINS_4gemm6kernel13GemmUniversalIN4cute5tupleIJiiiiEEENS1_10collective13CollectiveMmaINS1_34MainloopSm90TmaGmmaWarpSpecializedILi3ENS5_IJNS4_1CILi1EEENSA_ILi8EEESB_EEENS1_35KernelTmaWarpSpecializedCooperativeEEENS5_IJNSA_ILi256EEESG_NSA_ILi32EEEEEEfNS5_IJlSB_lEEEfSJ_NS4_8TiledMMAINS4_8MMA_AtomIJNS4_4SM904GMMA30MMA_64x256x8_F32TF32TF32_SS_TNILNSN_7ScaleInE1ELSP_1EEEEEENS4_6LayoutINS5_IJNSA_ILi2EEESB_SB_EEENS5_IJSB_NSA_ILi0EEESV_EEEEENS5_IJNS4_10UnderscoreESY_SY_EEEEENS4_23SM90_TMA_LOAD_MULTICASTENS4_14ComposedLayoutINS4_7SwizzleILi3ELi4ELi3EEENS4_18smem_ptr_flag_bitsILi32EEENSS_INS5_IJSC_SH_EEENS5_IJSH_SB_EEEEEEEvNS4_8identityENS4_13SM90_TMA_LOADES1A_vS1B_EENS_8epilogue10collective6detail29Sm90TmaWarpSpecializedAdapterINS1F_15DefaultEpilogueIfSJ_SJ_NS1E_6thread17LinearCombinationIfLi1EffLNS1J_9ScaleType4KindE0ELNS_15FloatRoundStyleE2EfEENS1_15EpilogueDefaultEEEEEvvEEEEvNT_6ParamsE --------------------------
	.section	.text._ZN7cutlass13device_kernelINS_4gemm6kernel13GemmUniversalIN4cute5tupleIJiiiiEEENS1_10collective13CollectiveMmaINS1_34MainloopSm90TmaGmmaWarpSpecializedILi3ENS5_IJNS4_1CILi1EEENSA_ILi8EEESB_EEENS1_35KernelTmaWarpSpecializedCooperativeEEENS5_IJNSA_ILi256EEESG_NSA_ILi32EEEEEEfNS5_IJlSB_lEEEfSJ_NS4_8TiledMMAINS4_8MMA_AtomIJNS4_4SM904GMMA30MMA_64x256x8_F32TF32TF32_SS_TNILNSN_7ScaleInE1ELSP_1EEEEEENS4_6LayoutINS5_IJNSA_ILi2EEESB_SB_EEENS5_IJSB_NSA_ILi0EEESV_EEEEENS5_IJNS4_10UnderscoreESY_SY_EEEEENS4_23SM90_TMA_LOAD_MULTICASTENS4_14ComposedLayoutINS4_7SwizzleILi3ELi4ELi3EEENS4_18smem_ptr_flag_bitsILi32EEENSS_INS5_IJSC_SH_EEENS5_IJSH_SB_EEEEEEEvNS4_8identityENS4_13SM90_TMA_LOADES1A_vS1B_EENS_8epilogue10collective6detail29Sm90TmaWarpSpecializedAdapterINS1F_15DefaultEpilogueIfSJ_SJ_NS1E_6thread17LinearCombinationIfLi1EffLNS1J_9ScaleType4KindE0ELNS_15FloatRoundStyleE2EfEENS1_15EpilogueDefaultEEEEEvvEEEEvNT_6ParamsE,"ax",@progbits
	.align	128
.text._ZN7cutlass13device_kernelINS_4gemm6kernel13GemmUniversalIN4cute5tupleIJiiiiEEENS1_10collective13CollectiveMmaINS1_34MainloopSm90TmaGmmaWarpSpecializedILi3ENS5_IJNS4_1CILi1EEENSA_ILi8EEESB_EEENS1_35KernelTmaWarpSpecializedCooperativeEEENS5_IJNSA_ILi256EEESG_NSA_ILi32EEEEEEfNS5_IJlSB_lEEEfSJ_NS4_8TiledMMAINS4_8MMA_AtomIJNS4_4SM904GMMA30MMA_64x256x8_F32TF32TF32_SS_TNILNSN_7ScaleInE1ELSP_1EEEEEENS4_6LayoutINS5_IJNSA_ILi2EEESB_SB_EEENS5_IJSB_NSA_ILi0EEESV_EEEEENS5_IJNS4_10UnderscoreESY_SY_EEEEENS4_23SM90_TMA_LOAD_MULTICASTENS4_14ComposedLayoutINS4_7SwizzleILi3ELi4ELi3EEENS4_18smem_ptr_flag_bitsILi32EEENSS_INS5_IJSC_SH_EEENS5_IJSH_SB_EEEEEEEvNS4_8identityENS4_13SM90_TMA_LOADES1A_vS1B_EENS_8epilogue10collective6detail29Sm90TmaWarpSpecializedAdapterINS1F_15DefaultEpilogueIfSJ_SJ_NS1E_6thread17LinearCombinationIfLi1EffLNS1J_9ScaleType4KindE0ELNS_15FloatRoundStyleE2EfEENS1_15EpilogueDefaultEEEEEvvEEEEvNT_6ParamsE:
        .type           _ZN7cutlass13device_kernelINS_4gemm6kernel13GemmUniversalIN4cute5tupleIJiiiiEEENS1_10collective13CollectiveMmaINS1_34MainloopSm90TmaGmmaWarpSpecializedILi3ENS5_IJNS4_1CILi1EEENSA_ILi8EEESB_EEENS1_35KernelTmaWarpSpecializedCooperativeEEENS5_IJNSA_ILi256EEESG_NSA_ILi32EEEEEEfNS5_IJlSB_lEEEfSJ_NS4_8TiledMMAINS4_8MMA_AtomIJNS4_4SM904GMMA30MMA_64x256x8_F32TF32TF32_SS_TNILNSN_7ScaleInE1ELSP_1EEEEEENS4_6LayoutINS5_IJNSA_ILi2EEESB_SB_EEENS5_IJSB_NSA_ILi0EEESV_EEEEENS5_IJNS4_10UnderscoreESY_SY_EEEEENS4_23SM90_TMA_LOAD_MULTICASTENS4_14ComposedLayoutINS4_7SwizzleILi3ELi4ELi3EEENS4_18smem_ptr_flag_bitsILi32EEENSS_INS5_IJSC_SH_EEENS5_IJSH_SB_EEEEEEEvNS4_8identityENS4_13SM90_TMA_LOADES1A_vS1B_EENS_8epilogue10collective6detail29Sm90TmaWarpSpecializedAdapterINS1F_15DefaultEpilogueIfSJ_SJ_NS1E_6thread17LinearCombinationIfLi1EffLNS1J_9ScaleType4KindE0ELNS_15FloatRoundStyleE2EfEENS1_15EpilogueDefaultEEEEEvvEEEEvNT_6ParamsE,@function
        .size           _ZN7cutlass13device_kernelINS_4gemm6kernel13GemmUniversalIN4cute5tupleIJiiiiEEENS1_10collective13CollectiveMmaINS1_34MainloopSm90TmaGmmaWarpSpecializedILi3ENS5_IJNS4_1CILi1EEENSA_ILi8EEESB_EEENS1_35KernelTmaWarpSpecializedCooperativeEEENS5_IJNSA_ILi256EEESG_NSA_ILi32EEEEEEfNS5_IJlSB_lEEEfSJ_NS4_8TiledMMAINS4_8MMA_AtomIJNS4_4SM904GMMA30MMA_64x256x8_F32TF32TF32_SS_TNILNSN_7ScaleInE1ELSP_1EEEEEENS4_6LayoutINS5_IJNSA_ILi2EEESB_SB_EEENS5_IJSB_NSA_ILi0EEESV_EEEEENS5_IJNS4_10UnderscoreESY_SY_EEEEENS4_23SM90_TMA_LOAD_MULTICASTENS4_14ComposedLayoutINS4_7SwizzleILi3ELi4ELi3EEENS4_18smem_ptr_flag_bitsILi32EEENSS_INS5_IJSC_SH_EEENS5_IJSH_SB_EEEEEEEvNS4_8identityENS4_13SM90_TMA_LOADES1A_vS1B_EENS_8epilogue10collective6detail29Sm90TmaWarpSpecializedAdapterINS1F_15DefaultEpilogueIfSJ_SJ_NS1E_6thread17LinearCombinationIfLi1EffLNS1J_9ScaleType4KindE0ELNS_15FloatRoundStyleE2EfEENS1_15EpilogueDefaultEEEEEvvEEEEvNT_6ParamsE,(.L_x_579 - _ZN7cutlass13device_kernelINS_4gemm6kernel13GemmUniversalIN4cute5tupleIJiiiiEEENS1_10collective13CollectiveMmaINS1_34MainloopSm90TmaGmmaWarpSpecializedILi3ENS5_IJNS4_1CILi1EEENSA_ILi8EEESB_EEENS1_35KernelTmaWarpSpecializedCooperativeEEENS5_IJNSA_ILi256EEESG_NSA_ILi32EEEEEEfNS5_IJlSB_lEEEfSJ_NS4_8TiledMMAINS4_8MMA_AtomIJNS4_4SM904GMMA30MMA_64x256x8_F32TF32TF32_SS_TNILNSN_7ScaleInE1ELSP_1EEEEEENS4_6LayoutINS5_IJNSA_ILi2EEESB_SB_EEENS5_IJSB_NSA_ILi0EEESV_EEEEENS5_IJNS4_10UnderscoreESY_SY_EEEEENS4_23SM90_TMA_LOAD_MULTICASTENS4_14ComposedLayoutINS4_7SwizzleILi3ELi4ELi3EEENS4_18smem_ptr_flag_bitsILi32EEENSS_INS5_IJSC_SH_EEENS5_IJSH_SB_EEEEEEEvNS4_8identityENS4_13SM90_TMA_LOADES1A_vS1B_EENS_8epilogue10collective6detail29Sm90TmaWarpSpecializedAdapterINS1F_15DefaultEpilogueIfSJ_SJ_NS1E_6thread17LinearCombinationIfLi1EffLNS1J_9ScaleType4KindE0ELNS_15FloatRoundStyleE2EfEENS1_15EpilogueDefaultEEEEEvvEEEEvNT_6ParamsE)
        .other          _ZN7cutlass13device_kernelINS_4gemm6kernel13GemmUniversalIN4cute5tupleIJiiiiEEENS1_10collective13CollectiveMmaINS1_34MainloopSm90TmaGmmaWarpSpecializedILi3ENS5_IJNS4_1CILi1EEENSA_ILi8EEESB_EEENS1_35KernelTmaWarpSpecializedCooperativeEEENS5_IJNSA_ILi256EEESG_NSA_ILi32EEEEEEfNS5_IJlSB_lEEEfSJ_NS4_8TiledMMAINS4_8MMA_AtomIJNS4_4SM904GMMA30MMA_64x256x8_F32TF32TF32_SS_TNILNSN_7ScaleInE1ELSP_1EEEEEENS4_6LayoutINS5_IJNSA_ILi2EEESB_SB_EEENS5_IJSB_NSA_ILi0EEESV_EEEEENS5_IJNS4_10UnderscoreESY_SY_EEEEENS4_23SM90_TMA_LOAD_MULTICASTENS4_14ComposedLayoutINS4_7SwizzleILi3ELi4ELi3EEENS4_18smem_ptr_flag_bitsILi32EEENSS_INS5_IJSC_SH_EEENS5_IJSH_SB_EEEEEEEvNS4_8identityENS4_13SM90_TMA_LOADES1A_vS1B_EENS_8epilogue10collective6detail29Sm90TmaWarpSpecializedAdapterINS1F_15DefaultEpilogueIfSJ_SJ_NS1E_6thread17LinearCombinationIfLi1EffLNS1J_9ScaleType4KindE0ELNS_15FloatRoundStyleE2EfEENS1_15EpilogueDefaultEEEEEvvEEEEvNT_6ParamsE,@"STO_CUDA_ENTRY STV_DEFAULT"
_ZN7cutlass13device_kernelINS_4gemm6kernel13GemmUniversalIN4cute5tupleIJiiiiEEENS1_10collective13CollectiveMmaINS1_34MainloopSm90TmaGmmaWarpSpecializedILi3ENS5_IJNS4_1CILi1EEENSA_ILi8EEESB_EEENS1_35KernelTmaWarpSpecializedCooperativeEEENS5_IJNSA_ILi256EEESG_NSA_ILi32EEEEEEfNS5_IJlSB_lEEEfSJ_NS4_8TiledMMAINS4_8MMA_AtomIJNS4_4SM904GMMA30MMA_64x256x8_F32TF32TF32_SS_TNILNSN_7ScaleInE1ELSP_1EEEEEENS4_6LayoutINS5_IJNSA_ILi2EEESB_SB_EEENS5_IJSB_NSA_ILi0EEESV_EEEEENS5_IJNS4_10UnderscoreESY_SY_EEEEENS4_23SM90_TMA_LOAD_MULTICASTENS4_14ComposedLayoutINS4_7SwizzleILi3ELi4ELi3EEENS4_18smem_ptr_flag_bitsILi32EEENSS_INS5_IJSC_SH_EEENS5_IJSH_SB_EEEEEEEvNS4_8identityENS4_13SM90_TMA_LOADES1A_vS1B_EENS_8epilogue10collective6detail29Sm90TmaWarpSpecializedAdapterINS1F_15DefaultEpilogueIfSJ_SJ_NS1E_6thread17LinearCombinationIfLi1EffLNS1J_9ScaleType4KindE0ELNS_15FloatRoundStyleE2EfEENS1_15EpilogueDefaultEEEEEvvEEEEvNT_6ParamsE:
[----:B------:R-:W0:Y:S02]  /*0000*/  LDC R1, c[0x0][0x28] ;  /* 0x00000a00ff017b82 */ /* 0x000e240000000800 */
[----:B0-----:R-:W-:Y:S01]  /*0010*/  IADD3 R1, R1, -0x788, RZ ;  /* 0xfffff87801017810 */ /* 0x001fe20007ffe0ff */
[----:B------:R-:W0:Y:S01]  /*0020*/  S2R R5, SR_TID.X ;  /* 0x0000000000057919 */ /* 0x000e220000002100 */
[----:B------:R-:W-:Y:S01]  /*0030*/  ELECT P0, URZ, PT ;  /* 0x00000000003f782f */ /* 0x000fe20003800000 */
[----:B------:R-:W-:Y:S01]  /*0040*/  BSSY B0, `(.L_x_0) ;  /* 0x0000015000007945 */ /* 0x000fe20003800000 */
[--C-:B0-----:R-:W-:Y:S02]  /*0050*/  SHF.R.U32.HI R0, RZ, 0x5, R5.reuse ;  /* 0x00000005ff007819 */ /* 0x101fe40000011605 */
[----:B------:R-:W-:-:S03]  /*0060*/  SHF.R.U32.HI R2, RZ, 0x7, R5 ;  /* 0x00000007ff027819 */ /* 0x000fc60000011605 */
[----:B------:R-:W0:Y:S04]  /*0070*/  SHFL.IDX PT, R3, R0, RZ, 0x1f ;  /* 0x00001fff00037589 */ /* 0x000e2800000e0000 */
[----:B------:R-:W1:Y:S01]  /*0080*/  SHFL.IDX PT, R2, R2, RZ, 0x1f ;  /* 0x00001fff02027589 */ /* 0x000e6200000e0000 */
[----:B0-----:R-:W-:Y:S02]  /*0090*/  R2UR UR9, R3 ;  /* 0x00000000030972ca */ /* 0x001fe400000e0000 */
[----:B-1----:R-:W-:-:S11]  /*00a0*/  R2UR UR5, R2 ;  /* 0x00000000020572ca */ /* 0x002fd600000e0000 */
[----:B------:R-:W-:Y:S02]  /*00b0*/  USHF.R.S32.HI UR4, URZ, 0x1f, UR9 ;  /* 0x0000001f3f047899 */ /* 0x000fe40008011409 */
[----:B------:R-:W-:Y:S02]  /*00c0*/  ISETP.NE.OR P0, PT, RZ, UR9, !P0 ;  /* 0x00000009ff007c0c */ /* 0x000fe4000c705670 */
[----:B------:R-:W-:-:S04]  /*00d0*/  ULEA.HI UR4, UR4, UR9, URZ, 0x2 ;  /* 0x0000000904047291 */ /* 0x000fc8000f8f103f */
[----:B------:R-:W-:-:S04]  /*00e0*/  ULOP3.LUT UR4, UR4, 0xfffffffc, URZ, 0xc0, !UPT ;  /* 0xfffffffc04047892 */ /* 0x000fc8000f8ec03f */
[----:B------:R-:W-:-:S03]  /*00f0*/  UIADD3 UR9, UR9, -UR4, URZ ;  /* 0x8000000409097290 */ /* 0x000fc6000fffe03f */
[----:B------:R-:W-:Y:S09]  /*0100*/  @P0 BRA `(.L_x_1) ;  /* 0x0000000000200947 */ /* 0x000ff20003800000 */
[----:B------:R-:W-:Y:S02]  /*0110*/  ULDC.64 UR6, c[0x0][0x198] ;  /* 0x0000660000067ab9 */ /* 0x000fe40000000a00 */
[----:B------:R-:W-:Y:S02]  /*0120*/  UIADD3 UR10, UP0, UR6, 0xf0, URZ ;  /* 0x000000f0060a7890 */ /* 0x000fe4000ff1e03f */
[----:B------:R-:W-:Y:S02]  /*0130*/  UIADD3 UR6, UP1, UR6, 0x1f0, URZ ;  /* 0x000001f006067890 */ /* 0x000fe4000ff3e03f */
[----:B------:R-:W-:Y:S02]  /*0140*/  UIADD3.X UR11, URZ, UR7, URZ, UP0, !UPT ;  /* 0x000000073f0b7290 */ /* 0x000fe400087fe43f */
[----:B------:R-:W-:-:S07]  /*0150*/  UIADD3.X UR7, URZ, UR7, URZ, UP1, !UPT ;  /* 0x000000073f077290 */ /* 0x000fce0008ffe43f */
[----:B------:R0:W-:Y:S02]  /*0160*/  UTMACCTL.PF [UR10] ;  /* 0x000000000a0079b9 */ /* 0x0001e40008040000 */
[----:B------:R0:W-:Y:S02]  /*0170*/  UTMACCTL.PF [UR6] ;  /* 0x00000000060079b9 */ /* 0x0001e40008040000 */
[----:B0-----:R-:W-:Y:S01]  /*0180*/  NOP ;  /* 0x0000000000007918 */ /* 0x001fe20000000000 */
.L_x_1:
[----:B------:R-:W-:Y:S05]  /*0190*/  BSYNC B0 ;  /* 0x0000000000007941 */ /* 0x000fea0003800000 */
.L_x_0:
[----:B------:R-:W0:Y:S01]  /*01a0*/  SHFL.IDX PT, R2, R0, RZ, 0x1f ;  /* 0x00001fff00027589 */ /* 0x000e2200000e0000 */
[----:B------:R-:W-:Y:S01]  /*01b0*/  UISETP.NE.AND UP0, UPT, UR9, 0x3, UPT ;  /* 0x000000030900788c */ /* 0x000fe2000bf05270 */
[----:B------:R-:W-:Y:S01]  /*01c0*/  ISETP.NE.AND P2, PT, RZ, UR5, PT ;  /* 0x00000005ff007c0c */ /* 0x000fe2000bf45270 */
[----:B------:R-:W-:Y:S02]  /*01d0*/  UIADD3 UR16, UR5, -0x1, URZ ;  /* 0xffffffff05107890 */ /* 0x000fe4000fffe03f */
[----:B------:R-:W-:Y:S02]  /*01e0*/  UISETP.EQ.OR UP0, UPT, UR9, URZ, !UP0 ;  /* 0x0000003f0900728c */ /* 0x000fe4000c702670 */
[----:B------:R-:W-:Y:S02]  /*01f0*/  UISETP.GE.U32.AND UP1, UPT, UR16, 0x2, UPT ;  /* 0x000000021000788c */ /* 0x000fe4000bf26070 */
[----:B------:R-:W-:-:S04]  /*0200*/  UISETP.EQ.AND UP0, UPT, UR5, URZ, UP0 ;  /* 0x0000003f0500728c */ /* 0x000fc80008702270 */
[----:B------:R-:W-:-:S04]  /*0210*/  USEL UR40, URZ, 0x1, !UP0 ;  /* 0x000000013f287887 */ /* 0x000fc8000c000000 */
[----:B------:R-:W-:Y:S01]  /*0220*/  USEL UR40, UR40, 0x2, UP1 ;  /* 0x0000000228287887 */ /* 0x000fe20008800000 */
[----:B0-----:R-:W-:-:S13]  /*0230*/  ISETP.NE.AND P0, PT, R2, RZ, PT ;  /* 0x000000ff0200720c */ /* 0x001fda0003f05270 */
[----:B------:R-:W-:Y:S05]  /*0240*/  @P0 BRA `(.L_x_2) ;  /* 0x0000000000500947 */ /* 0x000fea0003800000 */
[----:B------:R-:W0:Y:S01]  /*0250*/  S2UR UR8, SR_CgaCtaId ;  /* 0x00000000000879c3 */ /* 0x000e220000008800 */
[----:B------:R-:W-:Y:S01]  /*0260*/  UMOV UR4, 0x400 ;  /* 0x0000040000047882 */ /* 0x000fe20000000000 */
[----:B------:R-:W-:Y:S01]  /*0270*/  UMOV UR5, 0x1 ;  /* 0x0000000100057882 */ /* 0x000fe20000000000 */
[----:B------:R-:W-:Y:S01]  /*0280*/  UMOV UR6, 0x10 ;  /* 0x0000001000067882 */ /* 0x000fe20000000000 */
[----:B------:R-:W-:Y:S01]  /*0290*/  ELECT P0, URZ, PT ;  /* 0x00000000003f782f */ /* 0x000fe20003800000 */
[----:B------:R-:W-:-:S04]  /*02a0*/  UIADD3 UR6, -UR6, 0x100000, URZ ;  /* 0x0010000006067890 */ /* 0x000fc8000fffe13f */
[----:B------:R-:W-:Y:S02]  /*02b0*/  USHF.L.U32 UR7, UR6, 0xb, URZ ;  /* 0x0000000b06077899 */ /* 0x000fe4000800063f */
[----:B------:R-:W-:Y:S02]  /*02c0*/  USHF.L.U32 UR6, UR6, 0x1, URZ ;  /* 0x0000000106067899 */ /* 0x000fe4000800063f */
[----:B0-----:R-:W-:Y:S02]  /*02d0*/  ULEA UR8, UR8, UR4, 0x18 ;  /* 0x0000000408087291 */ /* 0x001fe4000f8ec03f */
[----:B------:R-:W-:-:S04]  /*02e0*/  UIADD3 UR4, -UR5, 0x100000, URZ ;  /* 0x0010000005047890 */ /* 0x000fc8000fffe13f */
[----:B------:R-:W-:Y:S02]  /*02f0*/  USHF.L.U32 UR5, UR4, 0xb, URZ ;  /* 0x0000000b04057899 */ /* 0x000fe4000800063f */
[----:B------:R-:W-:Y:S01]  /*0300*/  USHF.L.U32 UR4, UR4, 0x1, URZ ;  /* 0x0000000104047899 */ /* 0x000fe2000800063f */
[----:B------:R-:W0:Y:S11]  /*0310*/  FENCE.VIEW.ASYNC.S ;  /* 0x00000000000073c6 */ /* 0x000e360000000000 */
[----:B0-----:R0:W1:Y:S01]  /*0320*/  SYNCS.EXCH.64 URZ, [UR8], UR4 ;  /* 0x00000004083f75b2 */ /* 0x0010620008000100 */
[----:B------:R0:W2:Y:S01]  /*0330*/  SYNCS.EXCH.64 URZ, [UR8+0x18], UR6 ;  /* 0x00001806083f75b2 */ /* 0x0000a20008000100 */
[----:B------:R0:W3:Y:S01]  /*0340*/  SYNCS.EXCH.64 URZ, [UR8+0x8], UR4 ;  /* 0x00000804083f75b2 */ /* 0x0000e20008000100 */
[----:B------:R0:W4:Y:S01]  /*0350*/  SYNCS.EXCH.64 URZ, [UR8+0x20], UR6 ;  /* 0x00002006083f75b2 */ /* 0x0001220008000100 */
[----:B------:R0:W0:Y:S01]  /*0360*/  SYNCS.EXCH.64 URZ, [UR8+0x10], UR4 ;  /* 0x00001004083f75b2 */ /* 0x0000220008000100 */
[----:B------:R0:W0:Y:S01]  /*0370*/  SYNCS.EXCH.64 URZ, [UR8+0x28], UR6 ;  /* 0x00002806083f75b2 */ /* 0x0000220008000100 */
[----:B------:R-:W-:Y:S01]  /*0380*/  NOP ;  /* 0x0000000000007918 */ /* 0x000fe20000000000 */
.L_x_2:
[----:B------:R-:W5:Y:S01]  /*0390*/  S2UR UR10, SR_CTAID.Y ;  /* 0x00000000000a79c3 */ /* 0x000f620000002600 */
[----:B------:R-:W1:Y:S01]  /*03a0*/  SHFL.IDX PT, R0, R0, RZ, 0x1f ;  /* 0x00001fff00007589 */ /* 0x000e6200000e0000 */
[----:B------:R-:W-:Y:S02]  /*03b0*/  SHF.R.S32.HI R3, RZ, 0x1f, R5 ;  /* 0x0000001fff037819 */ /* 0x000fe40000011405 */
[----:B------:R-:W-:Y:S02]  /*03c0*/  ELECT P0, URZ, PT ;  /* 0x00000000003f782f */ /* 0x000fe40003800000 */
[----:B------:R-:W-:Y:S01]  /*03d0*/  SHF.R.S32.HI R7, RZ, 0x1f, R2 ;  /* 0x0000001fff077819 */ /* 0x000fe20000011402 */
[----:B0-----:R-:W-:Y:S01]  /*03e0*/  ULDC UR4, c[0x0][0x154] ;  /* 0x0000550000047ab9 */ /* 0x001fe20000000800 */
[----:B------:R-:W-:Y:S01]  /*03f0*/  LEA.HI R3, R3, R5, RZ, 0x7 ;  /* 0x0000000503037211 */ /* 0x000fe200078f38ff */
[----:B------:R-:W-:Y:S01]  /*0400*/  ULDC UR11, c[0x0][0x148] ;  /* 0x00005200000b7ab9 */ /* 0x000fe20000000800 */
[----:B------:R-:W0:Y:S01]  /*0410*/  S2UR UR13, SR_CTAID.X ;  /* 0x00000000000d79c3 */ /* 0x000e220000002500 */
[----:B------:R-:W-:Y:S01]  /*0420*/  LEA.HI R7, R7, R2, RZ, 0x2 ;  /* 0x0000000207077211 */ /* 0x000fe200078f10ff */
[----:B------:R-:W-:Y:S01]  /*0430*/  NOP ;  /* 0x0000000000007918 */ /* 0x000fe20000000000 */
[----:B------:R-:W-:Y:S01]  /*0440*/  LOP3.LUT R3, R3, 0xffffff80, RZ, 0xc0, !PT ;  /* 0xffffff8003037812 */ /* 0x000fe200078ec0ff */
[----:B------:R-:W-:Y:S01]  /*0450*/  NOP ;  /* 0x0000000000007918 */ /* 0x000fe20000000000 */
[----:B------:R-:W-:-:S03]  /*0460*/  LOP3.LUT R7, R7, 0x3ffffffc, RZ, 0xc0, !PT ;  /* 0x3ffffffc07077812 */ /* 0x000fc600078ec0ff */
[----:B------:R-:W-:Y:S02]  /*0470*/  IMAD.IADD R3, R5, 0x1, -R3 ;  /* 0x0000000105037824 */ /* 0x000fe400078e0a03 */
[----:B------:R-:W-:Y:S01]  /*0480*/  IMAD.IADD R2, R2, 0x1, -R7 ;  /* 0x0000000102027824 */ /* 0x000fe200078e0a07 */
[----:B-----5:R-:W-:Y:S02]  /*0490*/  I2FP.F32.U32 R4, UR10 ;  /* 0x0000000a00047c45 */ /* 0x020fe40008201000 */
[----:B-1----:R-:W-:Y:S02]  /*04a0*/  ISETP.NE.OR P0, PT, R0, RZ, !P0 ;  /* 0x000000ff0000720c */ /* 0x002fe40004705670 */
[----:B------:R-:W-:Y:S01]  /*04b0*/  SHF.R.S32.HI R0, RZ, 0x1f, R3 ;  /* 0x0000001fff007819 */ /* 0x000fe20000011403 */
[----:B------:R-:W-:Y:S01]  /*04c0*/  FMUL R8, R4, UR4 ;  /* 0x0000000404087c20 */ /* 0x000fe20008400000 */
[----:B------:R-:W-:Y:S01]  /*04d0*/  ULDC UR4, c[0x0][0x150] ;  /* 0x0000540000047ab9 */ /* 0x000fe20000000800 */
[----:B0-----:R-:W-:-:S02]  /*04e0*/  I2FP.F32.U32 R4, UR13 ;  /* 0x0000000d00047c45 */ /* 0x001fc40008201000 */
[----:B------:R-:W-:Y:S02]  /*04f0*/  LEA.HI R0, R0, R3, RZ, 0x3 ;  /* 0x0000000300007211 */ /* 0x000fe400078f18ff */
[----:B------:R-:W0:Y:S01]  /*0500*/  F2I.U32.TRUNC.NTZ R8, R8 ;  /* 0x0000000800087305 */ /* 0x000e22000020f000 */
[----:B------:R-:W-:Y:S01]  /*0510*/  FMUL R6, R4, UR4 ;  /* 0x0000000404067c20 */ /* 0x000fe20008400000 */
[--C-:B------:R-:W-:Y:S02]  /*0520*/  SHF.R.S32.HI R4, RZ, 0x3, R0.reuse ;  /* 0x00000003ff047819 */ /* 0x100fe40000011400 */
[----:B------:R-:W-:Y:S01]  /*0530*/  VOTEU.ALL UP0, P0 ;  /* 0x00000000003f7886 */ /* 0x000fe20000000000 */
[----:B------:R-:W-:Y:S01]  /*0540*/  SHF.R.S32.HI R5, RZ, 0x1f, R0 ;  /* 0x0000001fff057819 */ /* 0x000fe20000011400 */
[----:B------:R-:W-:Y:S01]  /*0550*/  UMOV UR4, 0x20 ;  /* 0x0000002000047882 */ /* 0x000fe20000000000 */
[----:B------:R-:W1:Y:S01]  /*0560*/  LDC R0, c[0x0][0x140] ;  /* 0x00005000ff007b82 */ /* 0x000e620000000800 */
[----:B------:R-:W5:Y:S01]  /*0570*/  F2I.U32.TRUNC.NTZ R6, R6 ;  /* 0x0000000600067305 */ /* 0x000f62000020f000 */
[----:B------:R-:W-:Y:S01]  /*0580*/  LEA.HI R5, R5, R4, RZ, 0x2 ;  /* 0x0000000405057211 */ /* 0x000fe200078f10ff */
[----:B------:R-:W-:Y:S01]  /*0590*/  @!UP0 UMOV UR7, 0x400 ;  /* 0x0000040000078882 */ /* 0x000fe20000000000 */
[----:B------:R-:W-:-:S04]  /*05a0*/  @!UP0 UIADD3 UR4, -UR4, 0x100000, URZ ;  /* 0x0010000004048890 */ /* 0x000fc8000fffe13f */
[----:B------:R-:W-:Y:S02]  /*05b0*/  @!UP0 USHF.L.U32 UR5, UR4, 0xb, URZ ;  /* 0x0000000b04058899 */ /* 0x000fe4000800063f */
[----:B------:R-:W-:Y:S01]  /*05c0*/  @!UP0 USHF.L.U32 UR4, UR4, 0x1, URZ ;  /* 0x0000000104048899 */ /* 0x000fe2000800063f */
[----:B------:R-:W-:Y:S01]  /*05d0*/  LOP3.LUT R5, R5, 0xfffffffc, RZ, 0xc0, !PT ;  /* 0xfffffffc05057812 */ /* 0x000fe200078ec0ff */
[----:B------:R-:W-:Y:S01]  /*05e0*/  VOTEU.ALL UP1, P0 ;  /* 0x00000000003f7886 */ /* 0x000fe20000020000 */
[----:B------:R-:W2:Y:S01]  /*05f0*/  @!UP0 S2UR UR8, SR_CgaCtaId ;  /* 0x00000000000889c3 */ /* 0x000ea20000008800 */
[----:B0-----:R-:W-:Y:S02]  /*0600*/  R2UR UR12, R8 ;  /* 0x00000000080c72ca */ /* 0x001fe400000e0000 */
[----:B------:R-:W-:-:S04]  /*0610*/  IADD3 R5, R4, -R5, RZ ;  /* 0x8000000504057210 */ /* 0x000fc80007ffe0ff */
[----:B------:R-:W-:Y:S02]  /*0620*/  LEA R2, R2, R5, 0x2 ;  /* 0x0000000502027211 */ /* 0x000fe400078e10ff */
[----:B-----5:R-:W-:-:S03]  /*0630*/  R2UR UR6, R6 ;  /* 0x00000000060672ca */ /* 0x020fc600000e0000 */
[----:B------:R-:W-:Y:S02]  /*0640*/  IMAD.SHL.U32 R5, R2, 0x4, RZ ;  /* 0x0000000402057824 */ /* 0x000fe400078e00ff */
[----:B------:R-:W-:Y:S01]  /*0650*/  UIADD3 UR12, -UR12, URZ, URZ ;  /* 0x0000003f0c0c7290 */ /* 0x000fe2000fffe13f */
[----:B-1----:R-:W-:-:S03]  /*0660*/  ISETP.EQ.U32.AND P3, PT, R0, 0x1, PT ;  /* 0x000000010000780c */ /* 0x002fc60003f62070 */
[----:B------:R-:W-:Y:S01]  /*0670*/  UIMAD UR14, UR11, UR12, UR10 ;  /* 0x0000000c0b0e72a4 */ /* 0x000fe2000f8e020a */
[----:B------:R-:W-:-:S03]  /*0680*/  LOP3.LUT R152, R2, 0xc, R5, 0x78, !PT ;  /* 0x0000000c02987812 */ /* 0x000fc600078e7805 */
[----:B------:R-:W-:Y:S02]  /*0690*/  UIADD3 UR6, -UR6, URZ, URZ ;  /* 0x0000003f06067290 */ /* 0x000fe4000fffe13f */
[----:B--2---:R-:W-:Y:S01]  /*06a0*/  @!UP0 ULEA UR7, UR8, UR7, 0x18 ;  /* 0x0000000708078291 */ /* 0x004fe2000f8ec03f */
[----:B------:R-:W-:Y:S01]  /*06b0*/  ISETP.NE.AND P1, PT, R152, UR14, PT ;  /* 0x0000000e98007c0c */ /* 0x000fe2000bf25270 */
[----:B------:R-:W-:Y:S01]  /*06c0*/  VOTEU.ALL UP0, P0 ;  /* 0x00000000003f7886 */ /* 0x000fe20000000000 */
[----:B------:R-:W-:Y:S01]  /*06d0*/  ULDC UR8, c[0x0][0x144] ;  /* 0x0000510000087ab9 */ /* 0x000fe20000000800 */
[----:B------:R-:W-:Y:S01]  /*06e0*/  LOP3.LUT P0, RZ, R3, 0x7, RZ, 0xc0, !PT ;  /* 0x0000000703ff7812 */ /* 0x000fe2000780c0ff */
[----:B------:R-:W-:-:S03]  /*06f0*/  UIMAD UR8, UR8, UR6, UR13 ;  /* 0x00000006080872a4 */ /* 0x000fc6000f8e020d */
[----:B------:R-:W-:-:S03]  /*0700*/  ISETP.LT.U32.AND P0, PT, R152, 0x8, !P0 ;  /* 0x000000089800780c */ /* 0x000fc60004701070 */
[----:B------:R-:W-:Y:S01]  /*0710*/  ISETP.EQ.OR P1, PT, RZ, UR8, !P1 ;  /* 0x00000008ff007c0c */ /* 0x000fe2000cf22670 */
[----:B------:R-:W0:Y:S02]  /*0720*/  FENCE.VIEW.ASYNC.S ;  /* 0x00000000000073c6 */ /* 0x000e240000000000 */
[----:B0-----:R0:W1:Y:S01]  /*0730*/  @!UP0 SYNCS.EXCH.64 URZ, [UR7+0x40], UR4 ;  /* 0x00004004073f85b2 */ /* 0x0010620008000100 */
[----:B------:R-:W-:-:S04]  /*0740*/  PLOP3.LUT P0, PT, P0, P1, PT, 0x80, 0x0 ;  /* 0x000000000000781c */ /* 0x000fc80000703070 */
[----:B------:R-:W-:Y:S01]  /*0750*/  P2R R17, PR, RZ, 0x1 ;  /* 0x00000001ff117803 */ /* 0x000fe20000000000 */
[----:B------:R0:W2:Y:S01]  /*0760*/  @!UP1 SYNCS.EXCH.64 URZ, [UR7+0x48], UR4 ;  /* 0x00004804073f95b2 */ /* 0x0000a20008000100 */
[----:B------:R-:W-:Y:S01]  /*0770*/  NOP ;  /* 0x0000000000007918 */ /* 0x000fe20000000000 */
[----:B------:R-:W-:Y:S06]  /*0780*/  @!P3 BRA `(.L_x_3) ;  /* 0x000000000008b947 */ /* 0x000fec0003800000 */
[----:B-1234-:R-:W-:Y:S01]  /*0790*/  UCGABAR_ARV ;  /* 0x00000000000079c7 */ /* 0x01efe20008000000 */
[----:B------:R-:W-:Y:S05]  /*07a0*/  BRA `(.L_x_4) ;  /* 0x0000000000047947 */ /* 0x000fea0003800000 */
.L_x_3:
[----:B-1234-:R-:W-:Y:S01]  /*07b0*/  NOP ;  /* 0x0000000000007918 */ /* 0x01efe20000000000 */
.L_x_4:
[----:B0-----:R-:W-:Y:S01]  /*07c0*/  ULDC UR4, c[0x0][0x65c] ;  /* 0x0001970000047ab9 */ /* 0x001fe20000000800 */
[----:B------:R-:W-:Y:S01]  /*07d0*/  UMOV UR5, URZ ;  /* 0x0000003f00057c82 */ /* 0x000fe20008000000 */
[----:B------:R-:W-:-:S03]  /*07e0*/  UISETP.NE.AND UP0, UPT, UR4, 0x1, UPT ;  /* 0x000000010400788c */ /* 0x000fc6000bf05270 */
[----:B------:R-:W-:Y:S01]  /*07f0*/  UMOV UR4, UR13 ;  /* 0x0000000d00047c82 */ /* 0x000fe20008000000 */
[----:B------:R-:W-:Y:S02]  /*0800*/  UP2UR UR45, UPR, URZ, 0x1 ;  /* 0x000000013f2d7883 */ /* 0x000fe40008000000 */
[----:B------:R-:W-:Y:S02]  /*0810*/  PLOP3.LUT P0, PT, PT, PT, UP0, 0x80, 0x0 ;  /* 0x000000000000781c */ /* 0x000fe40003f0f008 */
[----:B------:R-:W-:Y:S02]  /*0820*/  PLOP3.LUT P1, PT, PT, PT, UP0, 0x80, 0x0 ;  /* 0x000000000000781c */ /* 0x000fe40003f2f008 */
[----:B------:R-:W-:Y:S01]  /*0830*/  PLOP3.LUT P5, PT, PT, PT, UP0, 0x80, 0x0 ;  /* 0x000000000000781c */ /* 0x000fe20003faf008 */
[----:B------:R-:W-:Y:S01]  /*0840*/  @UP0 ULDC UR14, c[0x0][0x10] ;  /* 0x00000400000e0ab9 */ /* 0x000fe20000000800 */
[----:B------:R-:W-:Y:S01]  /*0850*/  @UP0 UMOV UR6, UR10 ;  /* 0x0000000a00060c82 */ /* 0x000fe20008000000 */
[----:B------:R-:W-:Y:S01]  /*0860*/  @UP0 UMOV UR7, URZ ;  /* 0x0000003f00070c82 */ /* 0x000fe20008000000 */
[----:B------:R-:W-:Y:S01]  /*0870*/  PLOP3.LUT P4, PT, PT, PT, UP0, 0x80, 0x0 ;  /* 0x000000000000781c */ /* 0x000fe20003f8f008 */
[----:B------:R-:W-:-:S03]  /*0880*/  @UP0 UIMAD.WIDE.U32 UR14, UR13, UR14, UR6 ;  /* 0x0000000e0d0e02a5 */ /* 0x000fc6000f8e0006 */
[----:B------:R-:W-:Y:S01]  /*0890*/  @!UP0 ULDC UR7, c[0x0][0xc] ;  /* 0x0000030000078ab9 */ /* 0x000fe20000000800 */
[----:B------:R-:W-:Y:S01]  /*08a0*/  @UP0 UMOV UR6, URZ ;  /* 0x0000003f00060c82 */ /* 0x000fe20008000000 */
[----:B------:R-:W-:Y:S01]  /*08b0*/  @!UP0 UIMAD.WIDE.U32 UR4, UR10, UR7, UR4 ;  /* 0x000000070a0482a5 */ /* 0x000fe2000f8e0004 */
[----:B------:R-:W-:Y:S01]  /*08c0*/  MOV R2, UR14 ;  /* 0x0000000e00027c02 */ /* 0x000fe20008000f00 */
[----:B------:R-:W-:Y:S02]  /*08d0*/  @UP0 UIADD3 UR6, UR15, UR6, URZ ;  /* 0x000000060f060290 */ /* 0x000fe4000fffe03f */
[----:B------:R-:W-:Y:S01]  /*08e0*/  IMAD.U32 R3, RZ, RZ, UR15 ;  /* 0x0000000fff037e24 */ /* 0x000fe2000f8e00ff */
[----:B------:R-:W-:Y:S01]  /*08f0*/  @P0 MOV R7, R2 ;  /* 0x0000000200070202 */ /* 0x000fe20000000f00 */
[----:B------:R-:W-:Y:S01]  /*0900*/  IMAD.U32 R5, RZ, RZ, UR5 ;  /* 0x00000005ff057e24 */ /* 0x000fe2000f8e00ff */
[----:B------:R-:W-:Y:S01]  /*0910*/  MOV R2, UR4 ;  /* 0x0000000400027c02 */ /* 0x000fe20008000f00 */
[----:B------:R-:W-:Y:S01]  /*0920*/  @P1 IMAD.U32 R6, RZ, RZ, UR6 ;  /* 0x00000006ff061e24 */ /* 0x000fe2000f8e00ff */
[----:B------:R-:W-:Y:S01]  /*0930*/  MOV R4, UR4 ;  /* 0x0000000400047c02 */ /* 0x000fe20008000f00 */
[----:B------:R-:W-:Y:S01]  /*0940*/  @!P5 IMAD.MOV.U32 R6, RZ, RZ, R5 ;  /* 0x000000ffff06d224 */ /* 0x000fe200078e0005 */
[----:B------:R-:W-:Y:S01]  /*0950*/  @!P4 MOV R7, R2 ;  /* 0x000000020007c202 */ /* 0x000fe20000000f00 */
[----:B------:R-:W-:-:S03]  /*0960*/  IMAD.U32 R3, RZ, RZ, UR5 ;  /* 0x00000005ff037e24 */ /* 0x000fc6000f8e00ff */
[----:B------:R0:W-:Y:S04]  /*0970*/  STL [R1+0x200], R6 ;  /* 0x0002000601007387 */ /* 0x0001e80000100800 */
[----:B------:R0:W-:Y:S01]  /*0980*/  STL [R1+0x204], R7 ;  /* 0x0002040701007387 */ /* 0x0001e20000100800 */
[----:B------:R-:W-:Y:S05]  /*0990*/  @!P3 BRA `(.L_x_5) ;  /* 0x00000000000cb947 */ /* 0x000fea0003800000 */
[----:B------:R-:W-:Y:S01]  /*09a0*/  UCGABAR_WAIT ;  /* 0x0000000000007dc7 */ /* 0x000fe20008000000 */
[----:B------:R-:W-:Y:S01]  /*09b0*/  CCTL.IVALL ;  /* 0x00000000ff00798f */ /* 0x000fe20002000000 */
[----:B------:R-:W-:Y:S05]  /*09c0*/  BRA `(.L_x_6) ;  /* 0x0000000000047947 */ /* 0x000fea0003800000 */
.L_x_5:
[----:B------:R-:W-:Y:S06]  /*09d0*/  BAR.SYNC.DEFER_BLOCKING 0x0 ;  /* 0x0000000000007b1d */ /* 0x000fec0000010000 */
.L_x_6:
[----:B------:R-:W-:Y:S05]  /*09e0*/  @!P2 BRA `(.L_x_7) ;  /* 0x0000016400b0a947 */ /* 0x000fea0003800000 */
[----:B------:R-:W-:-:S06]  /*09f0*/  UISETP.GT.U32.AND UP0, UPT, UR16, 0x1, UPT ;  /* 0x000000011000788c */ /* 0x000fcc000bf04070 */
[----:B------:R-:W-:-:S13]  /*0a00*/  PLOP3.LUT P0, PT, PT, PT, UP0, 0x80, 0x0 ;  /* 0x000000000000781c */ /* 0x000fda0003f0f008 */
[----:B------:R-:W-:Y:S05]  /*0a10*/  @P0 EXIT ;  /* 0x000000000000094d */ /* 0x000fea0003800000 */
[----:B------:R-:W-:Y:S01]  /*0a20*/  ULDC.64 UR4, c[0x0][0x650] ;  /* 0x0001940000047ab9 */ /* 0x000fe20000000a00 */
[----:B------:R-:W-:Y:S01]  /*0a30*/  UMOV UR41, 0xffffffff ;  /* 0xffffffff00297882 */ /* 0x000fe20000000000 */
[----:B------:R-:W-:Y:S01]  /*0a40*/  ISETP.GE.U32.AND P0, PT, R7, UR4, PT ;  /* 0x0000000407007c0c */ /* 0x000fe2000bf06070 */
[----:B------:R-:W-:Y:S01]  /*0a50*/  UMOV UR42, 0xffffffff ;  /* 0xffffffff002a7882 */ /* 0x000fe20000000000 */
[----:B------:R-:W-:Y:S01]  /*0a60*/  UMOV UR43, 0xffffffff ;  /* 0xffffffff002b7882 */ /* 0x000fe20000000000 */
[----:B------:R-:W-:Y:S02]  /*0a70*/  PRMT R0, RZ, 0x7610, R0 ;  /* 0x00007610ff007816 */ /* 0x000fe40000000000 */
[----:B------:R-:W-:-:S13]  /*0a80*/  ISETP.GE.U32.AND.EX P0, PT, R6, UR5, PT, P0 ;  /* 0x0000000506007c0c */ /* 0x000fda000bf06100 */
[----:B------:R-:W-:Y:S05]  /*0a90*/  @P0 BRA `(.L_x_8) ;  /* 0x0000000400480947 */ /* 0x000fea0003800000 */
[----:B------:R-:W-:Y:S01]  /*0aa0*/  ULDC.64 UR16, c[0x0][0x628] ;  /* 0x00018a0000107ab9 */ /* 0x000fe20000000a00 */
[C---:B------:R-:W-:Y:S01]  /*0ab0*/  R2UR UR19, R7.reuse ;  /* 0x00000000071372ca */ /* 0x040fe200000e0000 */
[----:B------:R-:W-:Y:S01]  /*0ac0*/  ULDC UR18, c[0x0][0x630] ;  /* 0x00018c0000127ab9 */ /* 0x000fe20000000800 */
[----:B------:R-:W-:Y:S02]  /*0ad0*/  ISETP.NE.U32.AND P0, PT, RZ, UR16, PT ;  /* 0x00000010ff007c0c */ /* 0x000fe4000bf05070 */
[----:B------:R-:W-:Y:S02]  /*0ae0*/  R2UR UR4, R7 ;  /* 0x00000000070472ca */ /* 0x000fe400000e0000 */
[----:B------:R-:W-:Y:S02]  /*0af0*/  ISETP.NE.AND.EX P0, PT, RZ, UR17, PT, P0 ;  /* 0x00000011ff007c0c */ /* 0x000fe4000bf05300 */
[----:B------:R-:W-:-:S11]  /*0b00*/  R2UR UR5, R6 ;  /* 0x00000000060572ca */ /* 0x000fd600000e0000 */
[----:B------:R-:W-:Y:S05]  /*0b10*/  @!P0 BRA `(.L_x_9) ;  /* 0x0000000000308947 */ /* 0x000fea0003800000 */
[----:B------:R-:W-:Y:S01]  /*0b20*/  R2UR UR4, R7 ;  /* 0x00000000070472ca */ /* 0x000fe200000e0000 */
[----:B------:R-:W-:Y:S01]  /*0b30*/  ULDC UR9, c[0x0][0x634] ;  /* 0x00018d0000097ab9 */ /* 0x000fe20000000800 */
[----:B------:R-:W-:-:S11]  /*0b40*/  R2UR UR13, R6 ;  /* 0x00000000060d72ca */ /* 0x000fd600000e0000 */
[----:B------:R-:W-:-:S04]  /*0b50*/  UIADD3 UR9, UP0, UR4, UR9, URZ ;  /* 0x0000000904097290 */ /* 0x000fc8000ff1e03f */
[----:B------:R-:W-:-:S04]  /*0b60*/  UIADD3.X UR13, URZ, UR13, URZ, UP0, !UPT ;  /* 0x0000000d3f0d7290 */ /* 0x000fc800087fe43f */
[----:B------:R-:W-:-:S04]  /*0b70*/  UIMAD.WIDE.U32 UR4, UR13, UR16, URZ ;  /* 0x000000100d0472a5 */ /* 0x000fc8000f8e003f */
[----:B------:R-:W-:Y:S02]  /*0b80*/  UIMAD.WIDE.U32 UR6, UP0, UR9, UR17, UR4 ;  /* 0x00000011090672a5 */ /* 0x000fe4000f800004 */
[----:B------:R-:W-:Y:S02]  /*0b90*/  UIMAD.WIDE.U32 UR4, UR9, UR16, URZ ;  /* 0x00000010090472a5 */ /* 0x000fe4000f8e003f */
[----:B------:R-:W-:Y:S02]  /*0ba0*/  UIADD3.X UR15, URZ, URZ, URZ, UP0, !UPT ;  /* 0x0000003f3f0f7290 */ /* 0x000fe400087fe43f */
[----:B------:R-:W-:Y:S01]  /*0bb0*/  UIADD3 URZ, UP0, UR5, UR6, URZ ;  /* 0x00000006053f7290 */ /* 0x000fe2000ff1e03f */
[----:B------:R-:W-:-:S03]  /*0bc0*/  UMOV UR14, UR7 ;  /* 0x00000007000e7c82 */ /* 0x000fc60008000000 */
[----:B------:R-:W-:-:S12]  /*0bd0*/  UIMAD.WIDE.U32.X UR4, UR13, UR17, UR14, UP0 ;  /* 0x000000110d0472a5 */ /* 0x000fd800080e040e */
.L_x_9:
[----:B------:R-:W-:Y:S01]  /*0be0*/  USHF.R.U64 UR43, UR4, UR18, UR5 ;  /* 0x00000012042b7299 */ /* 0x000fe20008001205 */
[----:B------:R-:W-:Y:S01]  /*0bf0*/  R2UR UR7, R6 ;  /* 0x00000000060772ca */ /* 0x000fe200000e0000 */
[----:B------:R-:W-:Y:S02]  /*0c00*/  USHF.R.U32.HI UR4, URZ, UR18, UR5 ;  /* 0x000000123f047299 */ /* 0x000fe40008011605 */
[----:B------:R-:W-:Y:S01]  /*0c10*/  UIADD3 UR5, UP0, URZ, -UR43, URZ ;  /* 0x8000002b3f057290 */ /* 0x000fe2000ff1e03f */
[----:B------:R-:W-:Y:S01]  /*0c20*/  ULDC.64 UR14, c[0x0][0x620] ;  /* 0x00018800000e7ab9 */ /* 0x000fe20000000a00 */
[----:B------:R-:W-:Y:S02]  /*0c30*/  UMOV UR6, UR19 ;  /* 0x0000001300067c82 */ /* 0x000fe40008000000 */
[----:B------:R-:W-:Y:S01]  /*0c40*/  UIADD3.X UR4, URZ, ~UR4, URZ, UP0, !UPT ;  /* 0x800000043f047290 */ /* 0x000fe200087fe43f */
[----:B------:R-:W-:Y:S01]  /*0c50*/  ULDC UR9, c[0x0][0x618] ;  /* 0x0001860000097ab9 */ /* 0x000fe20000000800 */
[----:B------:R-:W-:-:S02]  /*0c60*/  UIMAD UR12, UR11, UR12, UR10 ;  /* 0x0000000c0b0c72a4 */ /* 0x000fc4000f8e020a */
[----:B------:R-:W-:Y:S02]  /*0c70*/  UIMAD UR4, UR4, UR14, URZ ;  /* 0x0000000e040472a4 */ /* 0x000fe4000f8e023f */
[----:B------:R-:W-:Y:S02]  /*0c80*/  UIMAD.WIDE.U32 UR6, UR5, UR14, UR6 ;  /* 0x0000000e050672a5 */ /* 0x000fe4000f8e0006 */
[----:B------:R-:W-:Y:S01]  /*0c90*/  UIMAD UR4, UR5, UR15, UR4 ;  /* 0x0000000f050472a4 */ /* 0x000fe2000f8e0204 */
[----:B------:R-:W-:Y:S01]  /*0ca0*/  ULDC UR10, c[0x0][0x608] ;  /* 0x00018200000a7ab9 */ /* 0x000fe20000000800 */
[----:B------:R-:W-:Y:S02]  /*0cb0*/  ULDC UR18, c[0x0][0x658] ;  /* 0x0001960000127ab9 */ /* 0x000fe40000000800 */
[----:B------:R-:W-:Y:S01]  /*0cc0*/  UIADD3 UR7, UR7, UR4, URZ ;  /* 0x0000000407077290 */ /* 0x000fe2000fffe03f */
[----:B------:R-:W-:Y:S02]  /*0cd0*/  UMOV UR11, 0xffffffff ;  /* 0xffffffff000b7882 */ /* 0x000fe40000000000 */
[----:B------:R-:W-:Y:S01]  /*0ce0*/  ULDC.64 UR4, c[0x0][0x640] ;  /* 0x0001900000047ab9 */ /* 0x000fe20000000a00 */
[----:B------:R-:W-:Y:S01]  /*0cf0*/  USHF.R.U64 UR16, UR6, UR9, UR7 ;  /* 0x0000000906107299 */ /* 0x000fe20008001207 */
[----:B------:R-:W-:Y:S01]  /*0d00*/  ISETP.NE.U32.AND P0, PT, RZ, UR4, PT ;  /* 0x00000004ff007c0c */ /* 0x000fe2000bf05070 */
[----:B------:R-:W-:-:S02]  /*0d10*/  USHF.R.U32.HI UR7, URZ, UR9, UR7 ;  /* 0x000000093f077299 */ /* 0x000fc40008011607 */
[----:B------:R-:W-:Y:S01]  /*0d20*/  USHF.L.U32 UR6, UR11, UR18, URZ ;  /* 0x000000120b067299 */ /* 0x000fe2000800063f */
[----:B------:R-:W-:Y:S01]  /*0d30*/  ISETP.NE.AND.EX P0, PT, RZ, UR5, PT, P0 ;  /* 0x00000005ff007c0c */ /* 0x000fe2000bf05300 */
[----:B------:R-:W-:Y:S02]  /*0d40*/  USHF.R.U64 UR22, UR16, UR10, UR7 ;  /* 0x0000000a10167299 */ /* 0x000fe40008001207 */
[----:B------:R-:W-:Y:S02]  /*0d50*/  USHF.R.U32.HI UR7, URZ, UR10, UR7 ;  /* 0x0000000a3f077299 */ /* 0x000fe40008011607 */
[----:B------:R-:W-:Y:S02]  /*0d60*/  UISETP.NE.AND UP1, UPT, UR45, URZ, UPT ;  /* 0x0000003f2d00728c */ /* 0x000fe4000bf25270 */
[----:B------:R-:W-:Y:S01]  /*0d70*/  USHF.R.U64 UR23, UR22, UR18, UR7 ;  /* 0x0000001216177299 */ /* 0x000fe20008001207 */
[----:B------:R-:W-:Y:S01]  /*0d80*/  ULDC UR17, c[0x0][0x600] ;  /* 0x0001800000117ab9 */ /* 0x000fe20000000800 */
[----:B------:R-:W-:-:S02]  /*0d90*/  ULOP3.LUT UR13, URZ, UR6, URZ, 0x33, !UPT ;  /* 0x000000063f0d7292 */ /* 0x000fc4000f8e333f */
[----:B------:R-:W-:Y:S02]  /*0da0*/  UIADD3 UR15, UR17, -0x1, URZ ;  /* 0xffffffff110f7890 */ /* 0x000fe4000fffe03f */
[----:B------:R-:W-:Y:S02]  /*0db0*/  USEL UR12, UR8, UR12, !UP1 ;  /* 0x0000000c080c7287 */ /* 0x000fe4000c800000 */
[----:B------:R-:W-:Y:S01]  /*0dc0*/  USHF.R.U32.HI UR7, URZ, UR18, UR7 ;  /* 0x000000123f077299 */ /* 0x000fe20008011607 */
[----:B------:R-:W-:Y:S01]  /*0dd0*/  ULDC UR19, c[0x0][0x648] ;  /* 0x0001920000137ab9 */ /* 0x000fe20000000800 */
[----:B------:R-:W-:Y:S01]  /*0de0*/  ULDC UR20, c[0x0][0x638] ;  /* 0x00018e0000147ab9 */ /* 0x000fe20000000800 */
[----:B------:R-:W-:Y:S01]  /*0df0*/  UMOV UR21, 0x1 ;  /* 0x0000000100157882 */ /* 0x000fe20000000000 */
[----:B------:R-:W-:Y:S01]  /*0e00*/  UMOV UR6, UR23 ;  /* 0x0000001700067c82 */ /* 0x000fe20008000000 */
[----:B------:R-:W-:Y:S07]  /*0e10*/  @!P0 BRA `(.L_x_10) ;  /* 0x0000000000308947 */ /* 0x000fee0003800000 */
[----:B------:R-:W-:Y:S02]  /*0e20*/  ULDC UR10, c[0x0][0x64c] ;  /* 0x00019300000a7ab9 */ /* 0x000fe40000000800 */
        /* <DEDUP_REMOVED lines=8> */
[----:B------:R-:W-:-:S07]  /*0eb0*/  UIMAD.WIDE.U32.X UR4, UR14, UR5, UR10, UP0 ;  /* 0x000000050e0472a5 */ /* 0x000fce00080e040a */
[----:B------:R-:W-:Y:S01]  /*0ec0*/  UMOV UR6, UR4 ;  /* 0x0000000400067c82 */ /* 0x000fe20008000000 */
[----:B------:R-:W-:-:S05]  /*0ed0*/  UMOV UR7, UR5 ;  /* 0x0000000500077c82 */ /* 0x000fca0008000000 */
.L_x_10:
[----:B------:R-:W-:Y:S01]  /*0ee0*/  USHF.R.U64 UR5, UR6, UR19, UR7 ;  /* 0x0000001306057299 */ /* 0x000fe20008001207 */
[----:B------:R-:W-:Y:S01]  /*0ef0*/  MOV R0, 0x1 ;  /* 0x0000000100007802 */ /* 0x000fe20000000f00 */
[----:B------:R-:W-:Y:S02]  /*0f00*/  USHF.L.U32 UR4, UR21, UR18, URZ ;  /* 0x0000001215047299 */ /* 0x000fe4000800063f */
[----:B------:R-:W-:Y:S02]  /*0f10*/  ULOP3.LUT UR13, UR22, UR13, URZ, 0xc0, !UPT ;  /* 0x0000000d160d7292 */ /* 0x000fe4000f8ec03f */
[----:B------:R-:W-:Y:S02]  /*0f20*/  UIADD3 UR6, -UR5, URZ, URZ ;  /* 0x0000003f05067290 */ /* 0x000fe4000fffe13f */
[----:B------:R-:W-:Y:S02]  /*0f30*/  UIMAD UR13, UR4, UR5, UR13 ;  /* 0x00000005040d72a4 */ /* 0x000fe4000f8e020d */
[----:B------:R-:W-:-:S02]  /*0f40*/  ULOP3.LUT UR15, UR16, UR15, URZ, 0xc0, !UPT ;  /* 0x0000000f100f7292 */ /* 0x000fc4000f8ec03f */
[----:B------:R-:W-:Y:S01]  /*0f50*/  UIMAD UR4, UR6, UR20, UR23 ;  /* 0x00000014060472a4 */ /* 0x000fe2000f8e0217 */
[----:B------:R-:W-:Y:S01]  /*0f60*/  ULDC UR5, c[0x0][0x610] ;  /* 0x0001840000057ab9 */ /* 0x000fe20000000800 */
[----:B------:R-:W-:Y:S02]  /*0f70*/  UISETP.NE.AND UP0, UPT, UR45, URZ, UPT ;  /* 0x0000003f2d00728c */ /* 0x000fe4000bf05270 */
[----:B------:R-:W-:Y:S02]  /*0f80*/  UIMAD UR12, UR13, UR5, UR12 ;  /* 0x000000050d0c72a4 */ /* 0x000fe4000f8e020c */
[----:B------:R-:W-:-:S04]  /*0f90*/  UIMAD UR4, UR4, UR17, UR15 ;  /* 0x00000011040472a4 */ /* 0x000fc8000f8e020f */
[----:B------:R-:W-:Y:S02]  /*0fa0*/  USEL UR42, UR4, UR12, !UP0 ;  /* 0x0000000c042a7287 */ /* 0x000fe4000c000000 */
[----:B------:R-:W-:-:S12]  /*0fb0*/  USEL UR41, UR12, UR4, !UP0 ;  /* 0x000000040c297287 */ /* 0x000fd8000c000000 */
.L_x_8:
[----:B------:R-:W-:-:S08]  /*0fc0*/  NOP ;  /* 0x0000000000007918 */ /* 0x000fd00000000000 */
[----:B------:R-:W1:Y:S02]  /*0fd0*/  USETMAXREG.TRY_ALLOC.CTAPOOL UP0, 0xf0 ;  /* 0x000000f0000079c8 */ /* 0x000e640008000600 */
[----:B-1----:R-:W-:-:S13]  /*0fe0*/  PLOP3.LUT P0, PT, PT, PT, UP0, 0x80, 0x0 ;  /* 0x000000000000781c */ /* 0x002fda0003f0f008 */
[----:B------:R-:W-:Y:S05]  /*0ff0*/  @!P0 BRA `(.L_x_8) ;  /* 0xfffffffc00f08947 */ /* 0x000fea000383ffff */
[----:B------:R-:W-:Y:S01]  /*1000*/  ULDC.64 UR4, c[0x0][0x598] ;  /* 0x0001660000047ab9 */ /* 0x000fe20000000a00 */
[----:B------:R-:W-:Y:S01]  /*1010*/  ULDC.64 UR36, c[0x0][0x208] ;  /* 0x0000820000247ab9 */ /* 0x000fe20000000a00 */
[----:B------:R-:W-:-:S04]  /*1020*/  ISETP.NE.U32.AND P0, PT, RZ, UR4, PT ;  /* 0x00000004ff007c0c */ /* 0x000fc8000bf05070 */
[----:B------:R-:W-:-:S13]  /*1030*/  ISETP.NE.AND.EX P0, PT, RZ, UR5, PT, P0 ;  /* 0x00000005ff007c0c */ /* 0x000fda000bf05300 */
[----:B------:R-:W-:Y:S05]  /*1040*/  @!P0 BRA `(.L_x_11) ;  /* 0x00000000001c8947 */ /* 0x000fea0003800000 */
[----:B------:R-:W1:Y:S02]  /*1050*/  LDC.64 R2, c[0x0][0x598] ;  /* 0x00016600ff027b82 */ /* 0x000e640000000a00 */
[----:B-1----:R-:W2:Y:S02]  /*1060*/  LDG.E.64 R2, desc[UR36][R2.64] ;  /* 0x0000002402027981 */ /* 0x002ea4000c1e1b00 */
[----:B--2---:R-:W-:-:S04]  /*1070*/  ISETP.NE.U32.AND P0, PT, R2, RZ, PT ;  /* 0x000000ff0200720c */ /* 0x004fc80003f05070 */
[----:B------:R-:W-:-:S13]  /*1080*/  ISETP.NE.AND.EX P0, PT, R3, RZ, PT, P0 ;  /* 0x000000ff0300720c */ /* 0x000fda0003f05300 */
[----:B------:R-:W-:Y:S05]  /*1090*/  @!P0 BRA `(.L_x_11) ;  /* 0x0000000000088947 */ /* 0x000fea0003800000 */
[----:B------:R1:W5:Y:S01]  /*10a0*/  LD.E R2, desc[UR36][R2.64] ;  /* 0x0000002402027980 */ /* 0x000362000c101900 */
[----:B------:R-:W-:Y:S05]  /*10b0*/  BRA `(.L_x_12) ;  /* 0x0000000000247947 */ /* 0x000fea0003800000 */
.L_x_11:
[----:B------:R-:W-:Y:S02]  /*10c0*/  ULDC.64 UR4, c[0x0][0x588] ;  /* 0x0001620000047ab9 */ /* 0x000fe40000000a00 */
[----:B------:R-:W-:-:S04]  /*10d0*/  ISETP.NE.U32.AND P0, PT, RZ, UR4, PT ;  /* 0x00000004ff007c0c */ /* 0x000fc8000bf05070 */
[----:B------:R-:W-:-:S13]  /*10e0*/  ISETP.NE.AND.EX P0, PT, RZ, UR5, PT, P0 ;  /* 0x00000005ff007c0c */ /* 0x000fda000bf05300 */
[----:B------:R-:W-:Y:S05]  /*10f0*/  @!P0 BRA `(.L_x_13) ;  /* 0x00000000000c8947 */ /* 0x000fea0003800000 */
[----:B------:R-:W1:Y:S02]  /*1100*/  LDC.64 R2, c[0x0][0x588] ;  /* 0x00016200ff027b82 */ /* 0x000e640000000a00 */
[----:B-1----:R2:W5:Y:S01]  /*1110*/  LDG.E R2, desc[UR36][R2.64] ;  /* 0x0000002402027981 */ /* 0x002562000c1e1900 */
[----:B------:R-:W-:Y:S05]  /*1120*/  BRA `(.L_x_12) ;  /* 0x0000000000087947 */ /* 0x000fea0003800000 */
.L_x_13:
[----:B------:R-:W-:Y:S02]  /*1130*/  ULDC UR4, c[0x0][0x580] ;  /* 0x0001600000047ab9 */ /* 0x000fe40000000800 */
[----:B------:R-:W-:-:S07]  /*1140*/  IMAD.U32 R2, RZ, RZ, UR4 ;  /* 0x00000004ff027e24 */ /* 0x000fce000f8e00ff */
.L_x_12:
[----:B------:R-:W-:Y:S02]  /*1150*/  ULDC.64 UR4, c[0x0][0x5a0] ;  /* 0x0001680000047ab9 */ /* 0x000fe40000000a00 */
[----:B------:R-:W-:-:S04]  /*1160*/  ISETP.NE.U32.AND P0, PT, RZ, UR4, PT ;  /* 0x00000004ff007c0c */ /* 0x000fc8000bf05070 */
[----:B------:R-:W-:-:S13]  /*1170*/  ISETP.NE.AND.EX P0, PT, RZ, UR5, PT, P0 ;  /* 0x00000005ff007c0c */ /* 0x000fda000bf05300 */
[----:B------:R-:W-:Y:S05]  /*1180*/  @!P0 BRA `(.L_x_14) ;  /* 0x00000000001c8947 */ /* 0x000fea0003800000 */
[----:B------:R-:W3:Y:S02]  /*1190*/  LDC.64 R4, c[0x0][0x5a0] ;  /* 0x00016800ff047b82 */ /* 0x000ee40000000a00 */
[----:B---3--:R-:W3:Y:S02]  /*11a0*/  LDG.E.64 R4, desc[UR36][R4.64] ;  /* 0x0000002404047981 */ /* 0x008ee4000c1e1b00 */
[----:B---3--:R-:W-:-:S04]  /*11b0*/  ISETP.NE.U32.AND P0, PT, R4, RZ, PT ;  /* 0x000000ff0400720c */ /* 0x008fc80003f05070 */
[----:B------:R-:W-:-:S13]  /*11c0*/  ISETP.NE.AND.EX P0, PT, R5, RZ, PT, P0 ;  /* 0x000000ff0500720c */ /* 0x000fda0003f05300 */
[----:B------:R-:W-:Y:S05]  /*11d0*/  @!P0 BRA `(.L_x_14) ;  /* 0x0000000000088947 */ /* 0x000fea0003800000 */
[----:B------:R3:W5:Y:S01]  /*11e0*/  LD.E R16, desc[UR36][R4.64] ;  /* 0x0000002404107980 */ /* 0x000762000c101900 */
[----:B------:R-:W-:Y:S05]  /*11f0*/  BRA `(.L_x_15) ;  /* 0x0000000000247947 */ /* 0x000fea0003800000 */
.L_x_14:
[----:B------:R-:W-:Y:S02]  /*1200*/  ULDC.64 UR4, c[0x0][0x590] ;  /* 0x0001640000047ab9 */ /* 0x000fe40000000a00 */
[----:B------:R-:W-:-:S04]  /*1210*/  ISETP.NE.U32.AND P0, PT, RZ, UR4, PT ;  /* 0x00000004ff007c0c */ /* 0x000fc8000bf05070 */
[----:B------:R-:W-:-:S13]  /*1220*/  ISETP.NE.AND.EX P0, PT, RZ, UR5, PT, P0 ;  /* 0x00000005ff007c0c */ /* 0x000fda000bf05300 */
[----:B------:R-:W-:Y:S05]  /*1230*/  @!P0 BRA `(.L_x_16) ;  /* 0x00000000000c8947 */ /* 0x000fea0003800000 */
[----:B------:R-:W3:Y:S02]  /*1240*/  LDC.64 R4, c[0x0][0x590] ;  /* 0x00016400ff047b82 */ /* 0x000ee40000000a00 */
[----:B---3--:R4:W5:Y:S01]  /*1250*/  LDG.E R16, desc[UR36][R4.64] ;  /* 0x0000002404107981 */ /* 0x008962000c1e1900 */
[----:B------:R-:W-:Y:S05]  /*1260*/  BRA `(.L_x_15) ;  /* 0x0000000000087947 */ /* 0x000fea0003800000 */
.L_x_16:
[----:B------:R-:W-:Y:S02]  /*1270*/  ULDC UR4, c[0x0][0x584] ;  /* 0x0001610000047ab9 */ /* 0x000fe40000000800 */
[----:B------:R-:W-:-:S07]  /*1280*/  MOV R16, UR4 ;  /* 0x0000000400107c02 */ /* 0x000fce0008000f00 */
.L_x_15:
[----:B------:R-:W-:-:S13]  /*1290*/  LOP3.LUT P0, RZ, R0, 0xff, RZ, 0xc0, !PT ;  /* 0x000000ff00ff7812 */ /* 0x000fda000780c0ff */
[----:B------:R-:W-:Y:S05]  /*12a0*/  @!P0 EXIT ;  /* 0x000000000000894d */ /* 0x000fea0003800000 */
[----:B------:R-:W-:Y:S01]  /*12b0*/  ULDC UR4, c[0x0][0x28c] ;  /* 0x0000a30000047ab9 */ /* 0x000fe20000000800 */
[----:B------:R-:W-:Y:S01]  /*12c0*/  UMOV UR38, URZ ;  /* 0x0000003f00267c82 */ /* 0x000fe20008000000 */
[----:B------:R-:W-:Y:S01]  /*12d0*/  UIADD3 UR4, UR4, 0x1f, URZ ;  /* 0x0000001f04047890 */ /* 0x000fe2000fffe03f */
[----:B------:R-:W-:-:S03]  /*12e0*/  UMOV UR39, URZ ;  /* 0x0000003f00277c82 */ /* 0x000fc60008000000 */
[----:B------:R-:W-:-:S04]  /*12f0*/  USHF.R.S32.HI UR5, URZ, 0x1f, UR4 ;  /* 0x0000001f3f057899 */ /* 0x000fc80008011404 */
[----:B------:R-:W-:-:S04]  /*1300*/  ULEA.HI UR5, UR5, UR4, URZ, 0x5 ;  /* 0x0000000405057291 */ /* 0x000fc8000f8f283f */
[----:B------:R-:W-:-:S12]  /*1310*/  USHF.R.S32.HI UR44, URZ, 0x5, UR5 ;  /* 0x000000053f2c7899 */ /* 0x000fd80008011405 */
.L_x_546:
[----:B------:R-:W0:Y:S01]  /*1320*/  S2R R0, SR_TID.X ;  /* 0x0000000000007919 */ /* 0x000e220000002100 */
[----:B------:R-:W1:Y:S01]  /*1330*/  S2UR UR7, SR_CgaCtaId ;  /* 0x00000000000779c3 */ /* 0x000e620000008800 */
[----:B------:R-:W-:Y:S02]  /*1340*/  UMOV UR6, 0x400 ;  /* 0x0000040000067882 */ /* 0x000fe40000000000 */
[----:B-1----:R-:W-:Y:S01]  /*1350*/  ULEA UR6, UR7, UR6, 0x18 ;  /* 0x0000000607067291 */ /* 0x002fe2000f8ec03f */
[----:B0-----:R-:W-:-:S04]  /*1360*/  LOP3.LUT R0, R0, 0x80, RZ, 0xc0, !PT ;  /* 0x0000008000007812 */ /* 0x001fc800078ec0ff */
[----:B------:R-:W-:-:S06]  /*1370*/  SHF.R.U32.HI R0, RZ, 0x7, R0 ;  /* 0x00000007ff007819 */ /* 0x000fcc0000011600 */
[----:B------:R-:W0:Y:S02]  /*1380*/  SHFL.IDX PT, R0, R0, RZ, 0x1f ;  /* 0x00001fff00007589 */ /* 0x000e2400000e0000 */
[----:B0-----:R-:W-:-:S13]  /*1390*/  R2UR UR4, R0 ;  /* 0x00000000000472ca */ /* 0x001fda00000e0000 */
[----:B------:R-:W-:-:S04]  /*13a0*/  ULEA.HI UR5, UR4, UR4, URZ, 0x1 ;  /* 0x0000000404057291 */ /* 0x000fc8000f8f083f */
[----:B------:R-:W-:-:S04]  /*13b0*/  ULOP3.LUT UR5, UR5, 0x7fffe, URZ, 0xc0, !UPT ;  /* 0x0007fffe05057892 */ /* 0x000fc8000f8ec03f */
[----:B------:R-:W-:-:S03]  /*13c0*/  UIADD3 UR5, UR4, -UR5, URZ ;  /* 0x8000000504057290 */ /* 0x000fc6000fffe03f */
[----:B------:R-:W-:Y:S01]  /*13d0*/  ULDC UR4, c[0x0][0x28c] ;  /* 0x0000a30000047ab9 */ /* 0x000fe20000000800 */
[----:B------:R-:W-:Y:S01]  /*13e0*/  ULEA UR5, UR5, UR6, 0xd ;  /* 0x0000000605057291 */ /* 0x000fe2000f8e683f */
[----:B------:R-:W-:-:S03]  /*13f0*/  ISETP.LT.AND P0, PT, RZ, UR4, PT ;  /* 0x00000004ff007c0c */ /* 0x000fc6000bf01270 */
[----:B------:R-:W-:-:S04]  /*1400*/  UIADD3 UR5, UR5, 0x100, URZ ;  /* 0x0000010005057890 */ /* 0x000fc8000fffe03f */
[----:B------:R-:W-:-:S04]  /*1410*/  USHF.R.U32.HI UR5, URZ, 0x4, UR5 ;  /* 0x000000043f057899 */ /* 0x000fc80008011605 */
[----:B------:R-:W-:Y:S02]  /*1420*/  ULOP3.LUT UR46, UR5, 0x3fff, URZ, 0xc0, !UPT ;  /* 0x00003fff052e7892 */ /* 0x000fe4000f8ec03f */
[----:B--234-:R-:W-:Y:S10]  /*1430*/  @P0 BRA `(.L_x_17) ;  /* 0x0000000000400947 */ /* 0x01cff40003800000 */
[----:B------:R-:W-:Y:S01]  /*1440*/  MOV R0, 0x0 ;  /* 0x0000000000007802 */ /* 0x000fe20000000f00 */
[----:B------:R-:W-:Y:S01]  /*1450*/  ULDC.64 UR4, c[0x4][0x68] ;  /* 0x01001a0000047ab9 */ /* 0x000fe20000000a00 */
[----:B------:R-:W-:Y:S01]  /*1460*/  ULDC.64 UR6, c[0x4][0x8] ;  /* 0x0100020000067ab9 */ /* 0x000fe20000000a00 */
[----:B---34-:R-:W-:Y:S01]  /*1470*/  IMAD.U32 R4, RZ, RZ, UR4 ;  /* 0x00000004ff047e24 */ /* 0x018fe2000f8e00ff */
[----:B------:R0:W1:Y:S01]  /*1480*/  LDC.64 R14, c[0x4][R0] ;  /* 0x01000000000e7b82 */ /* 0x0000620000000a00 */
[----:B------:R-:W-:Y:S01]  /*1490*/  MOV R5, UR5 ;  /* 0x0000000500057c02 */ /* 0x000fe20008000f00 */
[----:B------:R-:W-:Y:S01]  /*14a0*/  ULDC.64 UR4, c[0x4][0x70] ;  /* 0x01001c0000047ab9 */ /* 0x000fe20000000a00 */
[----:B------:R-:W-:Y:S01]  /*14b0*/  IMAD.U32 R10, RZ, RZ, UR6 ;  /* 0x00000006ff0a7e24 */ /* 0x000fe2000f8e00ff */
[----:B------:R-:W-:Y:S01]  /*14c0*/  MOV R7, UR5 ;  /* 0x0000000500077c02 */ /* 0x000fe20008000f00 */
[----:B------:R-:W-:Y:S01]  /*14d0*/  IMAD.U32 R6, RZ, RZ, UR4 ;  /* 0x00000004ff067e24 */ /* 0x000fe2000f8e00ff */
[----:B------:R-:W-:Y:S01]  /*14e0*/  MOV R11, UR7 ;  /* 0x00000007000b7c02 */ /* 0x000fe20008000f00 */
[----:B------:R-:W-:Y:S01]  /*14f0*/  IMAD.MOV.U32 R8, RZ, RZ, 0x1e1 ;  /* 0x000001e1ff087424 */ /* 0x000fe200078e00ff */
[----:B------:R-:W-:Y:S01]  /*1500*/  MOV R12, 0x1 ;  /* 0x00000001000c7802 */ /* 0x000fe20000000f00 */
[----:B0-----:R-:W-:-:S07]  /*1510*/  IMAD.MOV.U32 R13, RZ, RZ, RZ ;  /* 0x000000ffff0d7224 */ /* 0x001fce00078e00ff */
[----:B------:R-:W-:-:S07]  /*1520*/  LEPC R20, `(.L_x_17) ;  /* 0x000000001014794e */ /* 0x000fce0000000000 */
[----:B-12--5:R-:W-:Y:S05]  /*1530*/  CALL.ABS.NOINC R14 ;  /* 0x000000000e007343 */ /* 0x026fea0003c00000 */
.L_x_17:
[----:B------:R-:W-:-:S06]  /*1540*/  ULOP3.LUT UR4, UR40, 0x1, URZ, 0xfc, !UPT ;  /* 0x0000000128047892 */ /* 0x000fcc000f8efc3f */
[----:B------:R-:W-:-:S04]  /*1550*/  MOV R0, UR4 ;  /* 0x0000000400007c02 */ /* 0x000fc80008000f00 */
[----:B------:R-:W-:-:S13]  /*1560*/  ISETP.NE.AND P0, PT, R0, 0x3, PT ;  /* 0x000000030000780c */ /* 0x000fda0003f05270 */
[----:B------:R-:W-:Y:S05]  /*1570*/  @!P0 BRA `(.L_x_18) ;  /* 0x0000000000048947 */ /* 0x000fea0003800000 */
[----:B------:R-:W-:Y:S01]  /*1580*/  BPT.TRAP 0x1 ;  /* 0x000000040000795c */ /* 0x000fe20000300000 */
.L_x_18:
[----:B------:R-:W0:Y:S01]  /*1590*/  S2UR UR5, SR_CgaCtaId ;  /* 0x00000000000579c3 */ /* 0x000e220000008800 */
[----:B------:R-:W-:Y:S01]  /*15a0*/  UMOV UR4, 0x400 ;  /* 0x0000040000047882 */ /* 0x000fe20000000000 */
[----:B---34-:R-:W-:Y:S01]  /*15b0*/  IMAD.U32 R5, RZ, RZ, UR39 ;  /* 0x00000027ff057e24 */ /* 0x018fe2000f8e00ff */
[----:B--2---:R-:W-:-:S04]  /*15c0*/  MOV R3, UR38 ;  /* 0x0000002600037c02 */ /* 0x004fc80008000f00 */
[----:B------:R-:W-:Y:S01]  /*15d0*/  SHF.L.U32 R3, R3, 0x1f, RZ ;  /* 0x0000001f03037819 */ /* 0x000fe200000006ff */
[----:B0-----:R-:W-:-:S06]  /*15e0*/  ULEA UR4, UR5, UR4, 0x18 ;  /* 0x0000000405047291 */ /* 0x001fcc000f8ec03f */
[----:B------:R-:W-:-:S05]  /*15f0*/  IMAD.U32 R0, RZ, RZ, UR4 ;  /* 0x00000004ff007e24 */ /* 0x000fca000f8e00ff */
[----:B------:R-:W-:-:S04]  /*1600*/  LEA R4, R5, R0, 0x3 ;  /* 0x0000000005047211 */ /* 0x000fc800078e18ff */
[----:B------:R0:W1:Y:S01]  /*1610*/  SYNCS.PHASECHK.TRANS64.TRYWAIT P1, [R4+URZ], R3 ;  /* 0x00000003040075a7 */ /* 0x000062000802017f */
[----:B------:R-:W-:Y:S05]  /*1620*/  @!P0 BRA `(.L_x_19) ;  /* 0x0000000000048947 */ /* 0x000fea0003800000 */
[----:B------:R-:W-:Y:S01]  /*1630*/  BPT.TRAP 0x1 ;  /* 0x000000040000795c */ /* 0x000fe20000300000 */
.L_x_19:
[----:B-1----:R-:W-:Y:S05]  /*1640*/  @P1 BRA `(.L_x_20) ;  /* 0x0000000000081947 */ /* 0x002fea0003800000 */
[----:B------:R-:W1:Y:S02]  /*1650*/  SYNCS.PHASECHK.TRANS64.TRYWAIT P1, [R4+URZ], R3 ;  /* 0x00000003040075a7 */ /* 0x000e64000802017f */
[----:B-1----:R-:W-:Y:S05]  /*1660*/  @!P1 BRA `(.L_x_21) ;  /* 0x00000170003c9947 */ /* 0x002fea0003800000 */
.L_x_20:
[----:B------:R-:W-:-:S04]  /*1670*/  UISETP.LT.AND UP0, UPT, UR44, 0x1, UPT ;  /* 0x000000012c00788c */ /* 0x000fc8000bf01270 */
[----:B------:R-:W-:-:S06]  /*1680*/  USEL UR4, UR44, 0x1, UP0 ;  /* 0x000000012c047887 */ /* 0x000fcc0008000000 */
[----:B01----:R-:W-:Y:S01]  /*1690*/  IMAD.U32 R3, RZ, RZ, UR4 ;  /* 0x00000004ff037e24 */ /* 0x003fe2000f8e00ff */
[----:B------:R-:W-:Y:S05]  /*16a0*/  WARPSYNC.ALL ;  /* 0x0000000000007948 */ /* 0x000fea0003800000 */
[----:B------:R-:W-:-:S04]  /*16b0*/  IADD3 R3, -R3, UR44, RZ ;  /* 0x0000002c03037c10 */ /* 0x000fc8000fffe1ff */
[----:B------:R-:W-:Y:S02]  /*16c0*/  ISETP.GE.AND P1, PT, R3, 0x1, PT ;  /* 0x000000010300780c */ /* 0x000fe40003f26270 */
[----:B------:R-:W-:Y:S01]  /*16d0*/  R2UR UR4, R0 ;  /* 0x00000000000472ca */ /* 0x000fe200000e0000 */
[----:B------:R-:W-:Y:S01]  /*16e0*/  WARPGROUP.ARRIVE ;  /* 0x00000000000079c5 */ /* 0x000fe20000000000 */
[----:B------:R-:W-:Y:S01]  /*16f0*/  UMOV UR9, 0x40000040 ;  /* 0x4000004000097882 */ /* 0x000fe20000000000 */
[----:B------:R-:W-:Y:S01]  /*1700*/  UMOV UR11, 0x40000040 ;  /* 0x40000040000b7882 */ /* 0x000fe20000000000 */
[----:B------:R0:W-:Y:S04]  /*1710*/  STL [R1+0x2c8], R17 ;  /* 0x0002c81101007387 */ /* 0x0001e80000100800 */
[----:B-----5:R1:W-:Y:S04]  /*1720*/  STL [R1+0x2c4], R16 ;  /* 0x0002c41001007387 */ /* 0x0203e80000100800 */
[----:B------:R2:W-:Y:S01]  /*1730*/  STL [R1+0x2c0], R3 ;  /* 0x0002c00301007387 */ /* 0x0005e20000100800 */
[----:B------:R-:W-:-:S03]  /*1740*/  UIADD3 UR4, UR4, 0x18100, URZ ;  /* 0x0001810004047890 */ /* 0x000fc6000fffe03f */
[----:B------:R3:W-:Y:S01]  /*1750*/  STL [R1+0x2bc], R2 ;  /* 0x0002bc0201007387 */ /* 0x0007e20000100800 */
[----:B------:R-:W-:-:S03]  /*1760*/  USHF.R.U32.HI UR4, URZ, 0x4, UR4 ;  /* 0x000000043f047899 */ /* 0x000fc60008011604 */
[----:B------:R4:W-:Y:S01]  /*1770*/  STL [R1+0x2cc], R0 ;  /* 0x0002cc0001007387 */ /* 0x0009e20000100800 */
[----:B------:R-:W-:Y:S02]  /*1780*/  ULOP3.LUT UR5, UR4, 0x3fff, URZ, 0xc0, !UPT ;  /* 0x00003fff04057892 */ /* 0x000fe4000f8ec03f */
[----:B------:R-:W-:Y:S02]  /*1790*/  ULOP3.LUT UR4, UR46, 0x10000, URZ, 0xfc, !UPT ;  /* 0x000100002e047892 */ /* 0x000fe4000f8efc3f */
[----:B------:R-:W-:Y:S02]  /*17a0*/  ULOP3.LUT UR5, UR5, 0x10000, URZ, 0xfc, !UPT ;  /* 0x0001000005057892 */ /* 0x000fe4000f8efc3f */
[----:B------:R-:W-:Y:S02]  /*17b0*/  ULEA UR6, UR39, UR4, 0xb ;  /* 0x0000000427067291 */ /* 0x000fe4000f8e583f */
[----:B------:R-:W-:-:S05]  /*17c0*/  ULEA UR7, UR39, UR5, 0xb ;  /* 0x0000000527077291 */ /* 0x000fca000f8e583f */
[----:B------:R-:W-:Y:S02]  /*17d0*/  UMOV UR8, UR6 ;  /* 0x0000000600087c82 */ /* 0x000fe40008000000 */
[----:B------:R-:W-:Y:S02]  /*17e0*/  UMOV UR10, UR7 ;  /* 0x00000007000a7c82 */ /* 0x000fe40008000000 */
[----:B------:R-:W-:Y:S01]  /*17f0*/  HGMMA.64x256x8.F32.TF32 R24, gdesc[UR8], RZ, !UPT, gsb0 ;  /* 0x07e00000081879f0 */ /* 0x000fe2000c0028ff */
[----:B------:R-:W-:Y:S01]  /*1800*/  UIADD3 UR8, UR6, 0x400, URZ ;  /* 0x0000040006087890 */ /* 0x000fe2000fffe03f */
[----:B------:R-:W-:Y:S01]  /*1810*/  UMOV UR9, 0x40000040 ;  /* 0x4000004000097882 */ /* 0x000fe20000000000 */
[----:B------:R-:W-:Y:S02]  /*1820*/  WARPGROUP.DEPBAR.LE gsb0, 0x0 ;  /* 0x00008000000079c5 */ /* 0x000fe40000010000 */
[----:B------:R-:W-:Y:S01]  /*1830*/  STL.64 [R1], R24 ;  /* 0x0000001801007387 */ /* 0x000fe20000100a00 */
[----:B------:R-:W-:Y:S01]  /*1840*/  MOV R235, R46 ;  /* 0x0000002e00eb7202 */ /* 0x000fe20000000f00 */
[----:B------:R-:W-:Y:S01]  /*1850*/  IMAD.MOV.U32 R234, RZ, RZ, R47 ;  /* 0x000000ffffea7224 */ /* 0x000fe200078e002f */
[----:B------:R-:W-:Y:S01]  /*1860*/  MOV R233, R48 ;  /* 0x0000003000e97202 */ /* 0x000fe20000000f00 */
[----:B------:R-:W-:Y:S01]  /*1870*/  STL.64 [R1+0x8], R26 ;  /* 0x0000081a01007387 */ /* 0x000fe20000100a00 */
[----:B------:R-:W-:Y:S01]  /*1880*/  IMAD.MOV.U32 R232, RZ, RZ, R49 ;  /* 0x000000ffffe87224 */ /* 0x000fe200078e0031 */
[----:B------:R-:W-:Y:S01]  /*1890*/  MOV R231, R50 ;  /* 0x0000003200e77202 */ /* 0x000fe20000000f00 */
[----:B------:R-:W-:Y:S01]  /*18a0*/  IMAD.MOV.U32 R230, RZ, RZ, R51 ;  /* 0x000000ffffe67224 */ /* 0x000fe200078e0033 */
[----:B------:R-:W-:Y:S01]  /*18b0*/  STL.64 [R1+0x10], R28 ;  /* 0x0000101c01007387 */ /* 0x000fe20000100a00 */
        /* <DEDUP_REMOVED lines=90> */
[----:B0-----:R-:W-:Y:S01]  /*1e60*/  IMAD.MOV.U32 R17, RZ, RZ, R135 ;  /* 0x000000ffff117224 */ /* 0x001fe200078e0087 */
[----:B-1----:R-:W-:Y:S01]  /*1e70*/  MOV R16, R136 ;  /* 0x0000008800107202 */ /* 0x002fe20000000f00 */
        /* <DEDUP_REMOVED lines=12> */
[----:B--2---:R-:W-:Y:S01]  /*1f40*/  IMAD.MOV.U32 R3, RZ, RZ, R149 ;  /* 0x000000ffff037224 */ /* 0x004fe200078e0095 */
[----:B---3--:R-:W-:Y:S01]  /*1f50*/  MOV R2, R150 ;  /* 0x0000009600027202 */ /* 0x008fe20000000f00 */
[----:B------:R0:W-:Y:S01]  /*1f60*/  STL.64 [R1+0x50], R44 ;  /* 0x0000502c01007387 */ /* 0x0001e20000100a00 */
[----:B----4-:R-:W-:-:S03]  /*1f70*/  IMAD.MOV.U32 R0, RZ, RZ, R151 ;  /* 0x000000ffff007224 */ /* 0x010fc600078e0097 */
[----:B------:R-:W-:Y:S01]  /*1f80*/  STL [R1+0x580], R152 ;  /* 0x0005809801007387 */ /* 0x000fe20000100800 */
[----:B0-----:R-:W-:-:S06]  /*1f90*/  WARPGROUP.ARRIVE ;  /* 0x00000000000079c5 */ /* 0x001fcc0000000000 */
[----:B------:R-:W-:Y:S03]  /*1fa0*/  HGMMA.64x256x8.F32.TF32 R24, gdesc[UR8], RZ, !UPT, gsb0 ;  /* 0x07e00000081879f0 */ /* 0x000fe6000c0028ff */
[----:B------:R-:W-:Y:S02]  /*1fb0*/  WARPGROUP.DEPBAR.LE gsb0, 0x0 ;  /* 0x00008000000079c5 */ /* 0x000fe40000010000 */
[----:B------:R-:W-:Y:S04]  /*1fc0*/  STL.64 [R1+0x578], R150 ;  /* 0x0005789601007387 */ /* 0x000fe80000100a00 */
        /* <DEDUP_REMOVED lines=20> */
[----:B------:R0:W-:Y:S04]  /*2110*/  STL.64 [R1+0x4d0], R108 ;  /* 0x0004d06c01007387 */ /* 0x0001e80000100a00 */
[----:B0-----:R-:W2:Y:S04]  /*2120*/  LDL.LU R108, [R1] ;  /* 0x00000000016c7983 */ /* 0x001ea80000300800 */
[----:B------:R-:W2:Y:S04]  /*2130*/  LDL.LU R109, [R1+0x4] ;  /* 0x00000400016d7983 */ /* 0x000ea80000300800 */
        /* <DEDUP_REMOVED lines=19> */
[----:B------:R-:W2:Y:S01]  /*2270*/  LDL.LU R129, [R1+0x54] ;  /* 0x0000540001817983 */ /* 0x000ea20000300800 */
        /* <DEDUP_REMOVED lines=46> */
[----:B------:R-:W-:-:S02]  /*2560*/  UIADD3 UR8, UR6, 0x2, URZ ;  /* 0x0000000206087890 */ /* 0x000fc4000fffe03f */
[----:B------:R-:W-:Y:S01]  /*2570*/  UIADD3 UR10, UR7, 0x2, URZ ;  /* 0x00000002070a7890 */ /* 0x000fe2000fffe03f */
[----:B------:R-:W-:Y:S01]  /*2580*/  UMOV UR9, 0x40000040 ;  /* 0x4000004000097882 */ /* 0x000fe20000000000 */
[----:B------:R-:W-:Y:S01]  /*2590*/  UMOV UR11, 0x40000040 ;  /* 0x40000040000b7882 */ /* 0x000fe20000000000 */
[----:B--2---:R-:W-:-:S06]  /*25a0*/  WARPGROUP.ARRIVE ;  /* 0x00000000000079c5 */ /* 0x004fcc0000000000 */
[----:B------:R-:W-:Y:S03]  /*25b0*/  HGMMA.64x256x8.F32.TF32 R108, gdesc[UR8], R108, gsb0 ;  /* 0x07e00000086c79f0 */ /* 0x000fe6000800286c */
[----:B------:R-:W-:Y:S02]  /*25c0*/  WARPGROUP.DEPBAR.LE gsb0, 0x0 ;  /* 0x00008000000079c5 */ /* 0x000fe40000010000 */
[----:B------:R-:W-:Y:S04]  /*25d0*/  STL.64 [R1], R108 ;  /* 0x0000006c01007387 */ /* 0x000fe80000100a00 */
        /* <DEDUP_REMOVED lines=63> */
[----:B0-----:R-:W2:Y:S04]  /*29d0*/  LDL.LU R152, [R1+0x580] ;  /* 0x0005800001987983 */ /* 0x001ea80000300800 */
[----:B------:R-:W3:Y:S04]  /*29e0*/  LDL.LU.64 R150, [R1+0x578] ;  /* 0x0005780001967983 */ /* 0x000ee80000300a00 */
        /* <DEDUP_REMOVED lines=20> */
[----:B------:R-:W3:Y:S01]  /*2b30*/  LDL.LU.64 R108, [R1+0x4d0] ;  /* 0x0004d000016c7983 */ /* 0x000ee20000300a00 */
[----:B------:R-:W-:Y:S01]  /*2b40*/  UIADD3 UR8, UR6, 0x402, URZ ;  /* 0x0000040206087890 */ /* 0x000fe2000fffe03f */
[----:B------:R-:W-:Y:S01]  /*2b50*/  UMOV UR9, 0x40000040 ;  /* 0x4000004000097882 */ /* 0x000fe20000000000 */
[----:B---3--:R-:W-:-:S07]  /*2b60*/  WARPGROUP.ARRIVE ;  /* 0x00000000000079c5 */ /* 0x008fce0000000000 */
[----:B------:R-:W-:Y:S03]  /*2b70*/  HGMMA.64x256x8.F32.TF32 R24, gdesc[UR8], R24, gsb0 ;  /* 0x07e00000081879f0 */ /* 0x000fe60008002818 */
        /* <DEDUP_REMOVED lines=65> */
[----:B0-----:R-:W3:Y:S04]  /*2f90*/  LDL.LU.64 R24, [R1] ;  /* 0x0000000001187983 */ /* 0x001ee80000300a00 */
        /* <DEDUP_REMOVED lines=63> */
[----:B------:R-:W-:-:S02]  /*3390*/  UIADD3 UR8, UR6, 0x4, URZ ;  /* 0x0000000406087890 */ /* 0x000fc4000fffe03f */
[----:B------:R-:W-:Y:S01]  /*33a0*/  UIADD3 UR10, UR7, 0x4, URZ ;  /* 0x00000004070a7890 */ /* 0x000fe2000fffe03f */
[----:B------:R-:W-:Y:S01]  /*33b0*/  UMOV UR9, 0x40000040 ;  /* 0x4000004000097882 */ /* 0x000fe20000000000 */
[----:B------:R-:W-:Y:S01]  /*33c0*/  UMOV UR11, 0x40000040 ;  /* 0x40000040000b7882 */ /* 0x000fe20000000000 */
[----:B---3--:R-:W-:-:S06]  /*33d0*/  WARPGROUP.ARRIVE ;  /* 0x00000000000079c5 */ /* 0x008fcc0000000000 */
[----:B------:R-:W-:Y:S03]  /*33e0*/  HGMMA.64x256x8.F32.TF32 R24, gdesc[UR8], R24, gsb0 ;  /* 0x07e00000081879f0 */ /* 0x000fe60008002818 */
        /* <DEDUP_REMOVED lines=41> */
[----:B------:R0:W-:Y:S01]  /*3680*/  STL.64 [R1+0x50], R44 ;  /* 0x0000502c01007387 */ /* 0x0001e20000100a00 */
[----:B------:R-:W-:Y:S01]  /*3690*/  MOV R204, R120 ;  /* 0x0000007800cc7202 */ /* 0x000fe20000000f00 */
[----:B------:R-:W-:Y:S01]  /*36a0*/  IMAD.MOV.U32 R205, RZ, RZ, R121 ;  /* 0x000000ffffcd7224 */ /* 0x000fe200078e0079 */
[----:B------:R-:W-:Y:S01]  /*36b0*/  MOV R202, R118 ;  /* 0x0000007600ca7202 */ /* 0x000fe20000000f00 */
[----:B------:R-:W3:Y:S01]  /*36c0*/  LDL.LU.64 R150, [R1+0x4c8] ;  /* 0x0004c80001967983 */ /* 0x000ee20000300a00 */
[----:B------:R-:W-:Y:S01]  /*36d0*/  IMAD.MOV.U32 R203, RZ, RZ, R119 ;  /* 0x000000ffffcb7224 */ /* 0x000fe200078e0077 */
[----:B------:R-:W-:Y:S01]  /*36e0*/  MOV R200, R116 ;  /* 0x0000007400c87202 */ /* 0x000fe20000000f00 */
[----:B------:R-:W-:Y:S01]  /*36f0*/  IMAD.MOV.U32 R201, RZ, RZ, R117 ;  /* 0x000000ffffc97224 */ /* 0x000fe200078e0075 */
[----:B------:R-:W3:Y:S01]  /*3700*/  LDL.LU.64 R148, [R1+0x4c0] ;  /* 0x0004c00001947983 */ /* 0x000ee20000300a00 */
        /* <DEDUP_REMOVED lines=92> */
[----:B------:R-:W-:-:S03]  /*3cd0*/  IMAD.MOV.U32 R17, RZ, RZ, R47 ;  /* 0x000000ffff117224 */ /* 0x000fc600078e002f */
        /* <DEDUP_REMOVED lines=28> */
[----:B0-----:R-:W3:Y:S04]  /*3ea0*/  LDL.LU.64 R44, [R1+0x320] ;  /* 0x00032000012c7983 */ /* 0x001ee80000300a00 */
        /* <DEDUP_REMOVED lines=11> */
[----:B------:R-:W-:-:S02]  /*3f60*/  UMOV UR9, 0x40000040 ;  /* 0x4000004000097882 */ /* 0x000fc40000000000 */
[----:B--2---:R-:W-:Y:S01]  /*3f70*/  STL [R1+0x2b8], R152 ;  /* 0x0002b89801007387 */ /* 0x004fe20000100800 */
[----:B---3--:R-:W-:-:S06]  /*3f80*/  WARPGROUP.ARRIVE ;  /* 0x00000000000079c5 */ /* 0x008fcc0000000000 */
        /* <DEDUP_REMOVED lines=86> */
[----:B------:R-:W-:Y:S01]  /*44f0*/  UIADD3 UR8, UR6, 0x6, URZ ;  /* 0x0000000606087890 */ /* 0x000fe2000fffe03f */
[----:B------:R-:W-:Y:S01]  /*4500*/  MOV R235, R4 ;  /* 0x0000000400eb7202 */ /* 0x000fe20000000f00 */
[----:B------:R-:W-:Y:S01]  /*4510*/  UIADD3 UR10, UR7, 0x6, URZ ;  /* 0x00000006070a7890 */ /* 0x000fe2000fffe03f */
[----:B------:R0:W5:Y:S01]  /*4520*/  LDL.LU R0, [R1+0x2cc] ;  /* 0x0002cc0001007983 */ /* 0x0001620000300800 */
[----:B------:R-:W-:Y:S01]  /*4530*/  UMOV UR9, 0x40000040 ;  /* 0x4000004000097882 */ /* 0x000fe20000000000 */
[----:B------:R-:W-:-:S02]  /*4540*/  UMOV UR11, 0x40000040 ;  /* 0x40000040000b7882 */ /* 0x000fc40000000000 */
[----:B------:R0:W5:Y:S04]  /*4550*/  LDL.LU R17, [R1+0x2c8] ;  /* 0x0002c80001117983 */ /* 0x0001680000300800 */
[----:B------:R0:W5:Y:S04]  /*4560*/  LDL.LU R16, [R1+0x2c4] ;  /* 0x0002c40001107983 */ /* 0x0001680000300800 */
[----:B------:R0:W5:Y:S04]  /*4570*/  LDL.LU R3, [R1+0x2c0] ;  /* 0x0002c00001037983 */ /* 0x0001680000300800 */
[----:B------:R0:W5:Y:S01]  /*4580*/  LDL.LU R2, [R1+0x2bc] ;  /* 0x0002bc0001027983 */ /* 0x0001620000300800 */
        /* <DEDUP_REMOVED lines=67> */
[----:B-1----:R0:W5:Y:S04]  /*49c0*/  LDL.LU R152, [R1+0x2b8] ;  /* 0x0002b80001987983 */ /* 0x0021680000300800 */
[----:B------:R-:W2:Y:S04]  /*49d0*/  LDL.LU.64 R150, [R1+0x2b0] ;  /* 0x0002b00001967983 */ /* 0x000ea80000300a00 */
        /* <DEDUP_REMOVED lines=20> */
[----:B------:R-:W2:Y:S01]  /*4b20*/  LDL.LU.64 R108, [R1+0x208] ;  /* 0x00020800016c7983 */ /* 0x000ea20000300a00 */
[----:B------:R-:W-:Y:S01]  /*4b30*/  UIADD3 UR8, UR6, 0x406, URZ ;  /* 0x0000040606087890 */ /* 0x000fe2000fffe03f */
[----:B------:R-:W-:Y:S01]  /*4b40*/  UMOV UR9, 0x40000040 ;  /* 0x4000004000097882 */ /* 0x000fe20000000000 */
[----:B--2---:R-:W-:-:S07]  /*4b50*/  WARPGROUP.ARRIVE ;  /* 0x00000000000079c5 */ /* 0x004fce0000000000 */
[----:B------:R-:W-:Y:S03]  /*4b60*/  HGMMA.64x256x8.F32.TF32 R24, gdesc[UR8], R24, gsb0 ;  /* 0x07e00000081879f0 */ /* 0x000fe60008002818 */
[----:B------:R-:W-:Y:S02]  /*4b70*/  WARPGROUP.DEPBAR.LE gsb0, 0x0 ;  /* 0x00008000000079c5 */ /* 0x000fe40000010000 */
[----:B0-----:R-:W-:Y:S05]  /*4b80*/  @!P1 BRA `(.L_x_22) ;  /* 0x0000004000d09947 */ /* 0x001fea0003800000 */
[----:B------:R-:W-:Y:S01]  /*4b90*/  UIADD3 UR7, UR39, 0x1, URZ ;  /* 0x0000000127077890 */ /* 0x000fe2000fffe03f */
[----:B-----5:R-:W-:Y:S01]  /*4ba0*/  R2UR UR6, R3 ;  /* 0x00000000030672ca */ /* 0x020fe200000e0000 */
[----:B------:R-:W-:Y:S02]  /*4bb0*/  UMOV UR13, UR39 ;  /* 0x00000027000d7c82 */ /* 0x000fe40008000000 */
[----:B------:R-:W-:-:S04]  /*4bc0*/  UISETP.NE.AND UP0, UPT, UR7, 0x3, UPT ;  /* 0x000000030700788c */ /* 0x000fc8000bf05270 */
[----:B------:R-:W-:Y:S02]  /*4bd0*/  USEL UR12, URZ, 0x1, UP0 ;  /* 0x000000013f0c7887 */ /* 0x000fe40008000000 */
[----:B------:R-:W-:Y:S02]  /*4be0*/  USEL UR7, UR7, URZ, UP0 ;  /* 0x0000003f07077287 */ /* 0x000fe40008000000 */
[----:B------:R-:W-:-:S12]  /*4bf0*/  ULOP3.LUT UR12, UR38, UR12, URZ, 0x3c, !UPT ;  /* 0x0000000c260c7292 */ /* 0x000fd8000f8e3c3f */
.L_x_29:
[----:B------:R-:W-:Y:S05]  /*4c00*/  @!P0 BRA `(.L_x_23) ;  /* 0x0000000000048947 */ /* 0x000fea0003800000 */
[----:B------:R-:W-:Y:S01]  /*4c10*/  BPT.TRAP 0x1 ;  /* 0x000000040000795c */ /* 0x000fe20000300000 */
.L_x_23:
[----:B------:R-:W0:Y:S01]  /*4c20*/  S2UR UR9, SR_CgaCtaId ;  /* 0x00000000000979c3 */ /* 0x000e220000008800 */
[----:B------:R-:W-:Y:S01]  /*4c30*/  UMOV UR8, 0x400 ;  /* 0x0000040000087882 */ /* 0x000fe20000000000 */
[----:B------:R-:W-:Y:S01]  /*4c40*/  IMAD.U32 R3, RZ, RZ, UR7 ;  /* 0x00000007ff037e24 */ /* 0x000fe2000f8e00ff */
[----:B------:R-:W-:-:S04]  /*4c50*/  MOV R4, UR12 ;  /* 0x0000000c00047c02 */ /* 0x000fc80008000f00 */
[----:B------:R-:W-:Y:S01]  /*4c60*/  SHF.L.U32 R4, R4, 0x1f, RZ ;  /* 0x0000001f04047819 */ /* 0x000fe200000006ff */
[----:B0-----:R-:W-:-:S06]  /*4c70*/  ULEA UR8, UR9, UR8, 0x18 ;  /* 0x0000000809087291 */ /* 0x001fcc000f8ec03f */
[----:B------:R-:W-:-:S05]  /*4c80*/  IMAD.U32 R0, RZ, RZ, UR8 ;  /* 0x00000008ff007e24 */ /* 0x000fca000f8e00ff */
[----:B------:R-:W-:-:S04]  /*4c90*/  LEA R3, R3, R0, 0x3 ;  /* 0x0000000003037211 */ /* 0x000fc800078e18ff */
[----:B------:R0:W1:Y:S01]  /*4ca0*/  SYNCS.PHASECHK.TRANS64.TRYWAIT P1, [R3+URZ], R4 ;  /* 0x00000004030075a7 */ /* 0x000062000802017f */
[----:B------:R-:W-:Y:S05]  /*4cb0*/  @!P0 BRA `(.L_x_24) ;  /* 0x0000000000048947 */ /* 0x000fea0003800000 */
[----:B------:R-:W-:Y:S01]  /*4cc0*/  BPT.TRAP 0x1 ;  /* 0x000000040000795c */ /* 0x000fe20000300000 */
.L_x_24:
[----:B-1----:R-:W-:Y:S05]  /*4cd0*/  @P1 BRA `(.L_x_25) ;  /* 0x0000000000081947 */ /* 0x002fea0003800000 */
[----:B------:R-:W1:Y:S02]  /*4ce0*/  SYNCS.PHASECHK.TRANS64.TRYWAIT P1, [R3+URZ], R4 ;  /* 0x00000004030075a7 */ /* 0x000e64000802017f */
[----:B-1----:R-:W-:Y:S05]  /*4cf0*/  @!P1 BRA `(.L_x_26) ;  /* 0x0000013800ac9947 */ /* 0x002fea0003800000 */
.L_x_25:
        /* <DEDUP_REMOVED lines=64> */
[----:B--2---:R-:W2:Y:S04]  /*5100*/  LDL.LU.64 R24, [R1] ;  /* 0x0000000001187983 */ /* 0x004ea80000300a00 */
        /* <DEDUP_REMOVED lines=63> */
[----:B------:R-:W-:-:S02]  /*5500*/  ULEA UR14, UR7, UR4, 0xb ;  /* 0x00000004070e7291 */ /* 0x000fc4000f8e583f */
[----:B------:R-:W-:Y:S01]  /*5510*/  ULEA UR15, UR7, UR5, 0xb ;  /* 0x00000005070f7291 */ /* 0x000fe2000f8e583f */
[----:B------:R-:W-:Y:S01]  /*5520*/  STL [R1+0x2c8], R17 ;  /* 0x0002c81101007387 */ /* 0x000fe20000100800 */
[----:B------:R-:W-:Y:S01]  /*5530*/  UMOV UR9, 0x40000040 ;  /* 0x4000004000097882 */ /* 0x000fe20000000000 */
[----:B------:R-:W-:Y:S02]  /*5540*/  UMOV UR11, 0x40000040 ;  /* 0x40000040000b7882 */ /* 0x000fe40000000000 */
[----:B------:R-:W-:Y:S01]  /*5550*/  UMOV UR8, UR14 ;  /* 0x0000000e00087c82 */ /* 0x000fe20008000000 */
[----:B------:R-:W-:Y:S01]  /*5560*/  STL [R1+0x2c4], R16 ;  /* 0x0002c41001007387 */ /* 0x000fe20000100800 */
[----:B------:R-:W-:-:S03]  /*5570*/  UMOV UR10, UR15 ;  /* 0x0000000f000a7c82 */ /* 0x000fc60008000000 */
[----:B------:R3:W-:Y:S04]  /*5580*/  STL [R1+0x2c0], R2 ;  /* 0x0002c00201007387 */ /* 0x0007e80000100800 */
[----:B------:R4:W-:Y:S01]  /*5590*/  STL [R1+0x2bc], R0 ;  /* 0x0002bc0001007387 */ /* 0x0009e20000100800 */
[----:B--2---:R-:W-:-:S06]  /*55a0*/  WARPGROUP.ARRIVE ;  /* 0x00000000000079c5 */ /* 0x004fcc0000000000 */
[----:B------:R-:W-:Y:S03]  /*55b0*/  HGMMA.64x256x8.F32.TF32 R24, gdesc[UR8], R24, gsb0 ;  /* 0x07e00000081879f0 */ /* 0x000fe60008002818 */
[----:B------:R-:W-:Y:S02]  /*55c0*/  WARPGROUP.DEPBAR.LE gsb0, 0x0 ;  /* 0x00008000000079c5 */ /* 0x000fe40000010000 */
[----:B------:R-:W-:Y:S01]  /*55d0*/  STL.64 [R1], R24 ;  /* 0x0000001801007387 */ /* 0x000fe20000100a00 */
[----:B---3--:R-:W-:Y:S01]  /*55e0*/  IMAD.MOV.U32 R2, RZ, RZ, R150 ;  /* 0x000000ffff027224 */ /* 0x008fe200078e0096 */
[----:B----4-:R-:W-:Y:S01]  /*55f0*/  MOV R0, R151 ;  /* 0x0000009700007202 */ /* 0x010fe20000000f00 */
[----:B01----:R-:W-:Y:S01]  /*5600*/  IMAD.MOV.U32 R4, RZ, RZ, R148 ;  /* 0x000000ffff047224 */ /* 0x003fe200078e0094 */
        /* <DEDUP_REMOVED lines=36> */
[----:B------:R0:W-:Y:S01]  /*5850*/  STL.64 [R1+0x50], R44 ;  /* 0x0000502c01007387 */ /* 0x0001e20000100a00 */
[----:B------:R-:W-:Y:S01]  /*5860*/  IMAD.MOV.U32 R204, RZ, RZ, R120 ;  /* 0x000000ffffcc7224 */ /* 0x000fe200078e0078 */
[----:B------:R-:W-:Y:S01]  /*5870*/  MOV R205, R121 ;  /* 0x0000007900cd7202 */ /* 0x000fe20000000f00 */
[----:B------:R-:W-:Y:S01]  /*5880*/  IMAD.MOV.U32 R202, RZ, RZ, R118 ;  /* 0x000000ffffca7224 */ /* 0x000fe200078e0076 */
[----:B------:R-:W2:Y:S01]  /*5890*/  LDL.LU.64 R150, [R1+0x780] ;  /* 0x0007800001967983 */ /* 0x000ea20000300a00 */
[----:B------:R-:W-:Y:S01]  /*58a0*/  MOV R203, R119 ;  /* 0x0000007700cb7202 */ /* 0x000fe20000000f00 */
[----:B------:R-:W-:Y:S01]  /*58b0*/  IMAD.MOV.U32 R200, RZ, RZ, R116 ;  /* 0x000000ffffc87224 */ /* 0x000fe200078e0074 */
[----:B------:R-:W-:Y:S01]  /*58c0*/  MOV R201, R117 ;  /* 0x0000007500c97202 */ /* 0x000fe20000000f00 */
[----:B------:R-:W2:Y:S01]  /*58d0*/  LDL.LU.64 R148, [R1+0x778] ;  /* 0x0007780001947983 */ /* 0x000ea20000300a00 */
        /* <DEDUP_REMOVED lines=92> */
[----:B------:R-:W-:-:S03]  /*5ea0*/  MOV R234, R47 ;  /* 0x0000002f00ea7202 */ /* 0x000fc60000000f00 */
        /* <DEDUP_REMOVED lines=28> */
[----:B0-----:R-:W2:Y:S04]  /*6070*/  LDL.LU.64 R44, [R1+0x5d8] ;  /* 0x0005d800012c7983 */ /* 0x001ea80000300a00 */
        /* <DEDUP_REMOVED lines=11> */
[----:B------:R-:W-:-:S02]  /*6130*/  UMOV UR9, 0x40000040 ;  /* 0x4000004000097882 */ /* 0x000fc40000000000 */
[----:B------:R-:W-:Y:S01]  /*6140*/  STL [R1+0x580], R152 ;  /* 0x0005809801007387 */ /* 0x000fe20000100800 */
[----:B--2---:R-:W-:-:S06]  /*6150*/  WARPGROUP.ARRIVE ;  /* 0x00000000000079c5 */ /* 0x004fcc0000000000 */
        /* <DEDUP_REMOVED lines=332> */
[----:B------:R-:W-:Y:S01]  /*7620*/  STL.64 [R1+0x30], R36 ;  /* 0x0000302401007387 */ /* 0x000fe20000100a00 */
[----:B------:R-:W-:-:S03]  /*7630*/  IMAD.MOV.U32 R4, RZ, RZ, R150 ;  /* 0x000000ffff047224 */ /* 0x000fc600078e0096 */
[----:B------:R-:W-:Y:S01]  /*7640*/  STL.64 [R1+0x38], R38 ;  /* 0x0000382601007387 */ /* 0x000fe20000100a00 */
[----:B------:R-:W-:-:S03]  /*7650*/  MOV R3, R151 ;  /* 0x0000009700037202 */ /* 0x000fc60000000f00 */
[----:B------:R-:W-:Y:S01]  /*7660*/  STL.64 [R1+0x40], R40 ;  /* 0x0000402801007387 */ /* 0x000fe20000100a00 */
[----:B------:R-:W-:Y:S01]  /*7670*/  IMAD.MOV.U32 R6, RZ, RZ, R148 ;  /* 0x000000ffff067224 */ /* 0x000fe200078e0094 */
[----:B------:R-:W-:Y:S02]  /*7680*/  MOV R5, R149 ;  /* 0x0000009500057202 */ /* 0x000fe40000000f00 */
[----:B------:R-:W-:Y:S01]  /*7690*/  STL.64 [R1+0x48], R42 ;  /* 0x0000482a01007387 */ /* 0x000fe20000100a00 */
[----:B------:R-:W-:Y:S01]  /*76a0*/  IMAD.MOV.U32 R8, RZ, RZ, R146 ;  /* 0x000000ffff087224 */ /* 0x000fe200078e0092 */
[----:B------:R-:W-:Y:S02]  /*76b0*/  MOV R7, R147 ;  /* 0x0000009300077202 */ /* 0x000fe40000000f00 */
[----:B------:R0:W-:Y:S01]  /*76c0*/  STL.64 [R1+0x50], R44 ;  /* 0x0000502c01007387 */ /* 0x0001e20000100a00 */
[----:B------:R-:W-:Y:S01]  /*76d0*/  IMAD.MOV.U32 R10, RZ, RZ, R144 ;  /* 0x000000ffff0a7224 */ /* 0x000fe200078e0090 */
[----:B------:R-:W-:-:S02]  /*76e0*/  MOV R9, R145 ;  /* 0x0000009100097202 */ /* 0x000fc40000000f00 */
[----:B------:R-:W3:Y:S01]  /*76f0*/  LDL.LU.64 R150, [R1+0x4c8] ;  /* 0x0004c80001967983 */ /* 0x000ee20000300a00 */
[----:B------:R-:W-:Y:S01]  /*7700*/  IMAD.MOV.U32 R12, RZ, RZ, R142 ;  /* 0x000000ffff0c7224 */ /* 0x000fe200078e008e */
[----:B------:R-:W-:Y:S02]  /*7710*/  MOV R11, R143 ;  /* 0x0000008f000b7202 */ /* 0x000fe40000000f00 */
[----:B------:R-:W3:Y:S01]  /*7720*/  LDL.LU.64 R148, [R1+0x4c0] ;  /* 0x0004c00001947983 */ /* 0x000ee20000300a00 */
[----:B------:R-:W-:Y:S01]  /*7730*/  IMAD.MOV.U32 R14, RZ, RZ, R140 ;  /* 0x000000ffff0e7224 */ /* 0x000fe200078e008c */
[----:B------:R-:W-:Y:S02]  /*7740*/  MOV R13, R141 ;  /* 0x0000008d000d7202 */ /* 0x000fe40000000f00 */
[----:B------:R-:W3:Y:S01]  /*7750*/  LDL.LU.64 R146, [R1+0x4b8] ;  /* 0x0004b80001927983 */ /* 0x000ee20000300a00 */
        /* <DEDUP_REMOVED lines=248> */
[----:B------:R0:W5:Y:S01]  /*86e0*/  LDL.LU R17, [R1+0x2c8] ;  /* 0x0002c80001117983 */ /* 0x0001620000300800 */
[----:B------:R-:W-:Y:S01]  /*86f0*/  UIADD3 UR10, UR15, 0x6, URZ ;  /* 0x000000060f0a7890 */ /* 0x000fe2000fffe03f */
[----:B------:R-:W-:Y:S01]  /*8700*/  UMOV UR9, 0x40000040 ;  /* 0x4000004000097882 */ /* 0x000fe20000000000 */
[----:B------:R-:W-:Y:S01]  /*8710*/  UMOV UR11, 0x40000040 ;  /* 0x40000040000b7882 */ /* 0x000fe20000000000 */
        /* <DEDUP_REMOVED lines=99> */
[----:B------:R-:W-:Y:S01]  /*8d50*/  BPT.TRAP 0x1 ;  /* 0x000000040000795c */ /* 0x000fe20000300000 */
.L_x_27:
[----:B-----5:R-:W-:Y:S01]  /*8d60*/  ISETP.NE.AND P1, PT, R17, RZ, PT ;  /* 0x000000ff1100720c */ /* 0x020fe20003f25270 */
[----:B------:R-:W-:Y:S01]  /*8d70*/  IMAD.U32 R3, RZ, RZ, UR13 ;  /* 0x0000000dff037e24 */ /* 0x000fe2000f8e00ff */
[----:B------:R-:W-:-:S11]  /*8d80*/  UISETP.GT.U32.AND UP0, UPT, UR40, 0x1, UPT ;  /* 0x000000012800788c */ /* 0x000fd6000bf04070 */
[----:B------:R-:W-:-:S05]  /*8d90*/  @P1 LEA R3, R3, R0, 0x3 ;  /* 0x0000000003031211 */ /* 0x000fca00078e18ff */
[----:B------:R-:W-:-:S05]  /*8da0*/  @P1 VIADD R3, R3, 0x18 ;  /* 0x0000001803031836 */ /* 0x000fca0000000000 */
[----:B------:R-:W-:-:S04]  /*8db0*/  @P1 PRMT R3, R152, 0x654, R3 ;  /* 0x0000065498031816 */ /* 0x000fc80000000003 */
[----:B------:R0:W-:Y:S01]  /*8dc0*/  @P1 SYNCS.ARRIVE.TRANS64.RED.A1T0 RZ, [R3+URZ], RZ ;  /* 0x000000ff03ff19a7 */ /* 0x0001e2000810043f */
[----:B------:R-:W-:-:S13]  /*8dd0*/  PLOP3.LUT P1, PT, PT, PT, UP0, 0x80, 0x0 ;  /* 0x000000000000781c */ /* 0x000fda0003f2f008 */
[----:B0-----:R-:W-:Y:S05]  /*8de0*/  @P1 BRA `(.L_x_28) ;  /* 0x0000000000041947 */ /* 0x001fea0003800000 */
[----:B------:R-:W-:Y:S01]  /*8df0*/  BPT.TRAP 0x1 ;  /* 0x000000040000795c */ /* 0x000fe20000300000 */
.L_x_28:
[----:B------:R-:W-:Y:S02]  /*8e00*/  UISETP.GT.AND UP2, UPT, UR6, 0x1, UPT ;  /* 0x000000010600788c */ /* 0x000fe4000bf44270 */
[----:B------:R-:W-:Y:S02]  /*8e10*/  UIADD3 UR7, UR7, 0x1, URZ ;  /* 0x0000000107077890 */ /* 0x000fe4000fffe03f */
[----:B------:R-:W-:Y:S02]  /*8e20*/  UIADD3 UR13, UR13, 0x1, URZ ;  /* 0x000000010d0d7890 */ /* 0x000fe4000fffe03f */
[----:B------:R-:W-:Y:S01]  /*8e30*/  PLOP3.LUT P1, PT, PT, PT, UP2, 0x80, 0x0 ;  /* 0x000000000000781c */ /* 0x000fe20003f2f028 */
[----:B------:R-:W-:Y:S02]  /*8e40*/  UISETP.NE.AND UP0, UPT, UR7, 0x3, UPT ;  /* 0x000000030700788c */ /* 0x000fe4000bf05270 */
[----:B------:R-:W-:Y:S02]  /*8e50*/  UIADD3 UR8, UR6, -0x1, URZ ;  /* 0xffffffff06087890 */ /* 0x000fe4000fffe03f */
[----:B------:R-:W-:-:S02]  /*8e60*/  USEL UR6, URZ, 0x1, UP0 ;  /* 0x000000013f067887 */ /* 0x000fc40008000000 */
[----:B------:R-:W-:Y:S02]  /*8e70*/  UISETP.NE.AND UP1, UPT, UR13, 0x3, UPT ;  /* 0x000000030d00788c */ /* 0x000fe4000bf25270 */
[----:B------:R-:W-:Y:S02]  /*8e80*/  ULOP3.LUT UR12, UR12, UR6, URZ, 0x3c, !UPT ;  /* 0x000000060c0c7292 */ /* 0x000fe4000f8e3c3f */
[----:B------:R-:W-:Y:S02]  /*8e90*/  USEL UR7, UR7, URZ, UP0 ;  /* 0x0000003f07077287 */ /* 0x000fe40008000000 */
[----:B------:R-:W-:Y:S01]  /*8ea0*/  USEL UR13, UR13, URZ, UP1 ;  /* 0x0000003f0d0d7287 */ /* 0x000fe20008800000 */
[----:B------:R-:W-:Y:S01]  /*8eb0*/  UMOV UR6, UR8 ;  /* 0x0000000800067c82 */ /* 0x000fe20008000000 */
[----:B------:R-:W-:Y:S10]  /*8ec0*/  @P1 BRA `(.L_x_29) ;  /* 0xffffffbc004c1947 */ /* 0x000ff4000383ffff */
.L_x_22:
[----:B-----5:R-:W0:Y:S02]  /*8ed0*/  LDC R3, c[0x0][0x28c] ;  /* 0x0000a300ff037b82 */ /* 0x020e240000000800 */
[----:B0-----:R-:W-:-:S13]  /*8ee0*/  ISETP.GE.AND P1, PT, R3, 0x1, PT ;  /* 0x000000010300780c */ /* 0x001fda0003f26270 */
[----:B------:R-:W-:Y:S05]  /*8ef0*/  @!P1 BRA `(.L_x_30) ;  /* 0x0000000000549947 */ /* 0x000fea0003800000 */
[----:B------:R-:W-:Y:S05]  /*8f00*/  @!P0 BRA `(.L_x_31) ;  /* 0x0000000000048947 */ /* 0x000fea0003800000 */
[----:B------:R-:W-:Y:S01]  /*8f10*/  BPT.TRAP 0x1 ;  /* 0x000000040000795c */ /* 0x000fe20000300000 */
.L_x_31:
[----:B------:R-:W-:Y:S01]  /*8f20*/  ISETP.NE.AND P0, PT, R17, RZ, PT ;  /* 0x000000ff1100720c */ /* 0x000fe20003f05270 */
[----:B------:R-:W-:-:S12]  /*8f30*/  BSSY B0, `(.L_x_32) ;  /* 0x000000d000007945 */ /* 0x000fd80003800000 */
[----:B------:R-:W-:Y:S05]  /*8f40*/  @!P0 BRA `(.L_x_33) ;  /* 0x00000000002c8947 */ /* 0x000fea0003800000 */
[----:B------:R-:W-:-:S04]  /*8f50*/  UISETP.LT.AND UP0, UPT, UR44, 0x1, UPT ;  /* 0x000000012c00788c */ /* 0x000fc8000bf01270 */
[----:B------:R-:W-:-:S04]  /*8f60*/  USEL UR6, UR44, 0x1, UP0 ;  /* 0x000000012c067887 */ /* 0x000fc80008000000 */
[----:B------:R-:W-:-:S04]  /*8f70*/  UIADD3 UR6, UR39, UR44, -UR6 ;  /* 0x0000002c27067290 */ /* 0x000fc8000fffe806 */
[----:B------:R-:W-:-:S04]  /*8f80*/  UIMAD.WIDE.U32 UR4, UR6, -0x55555555, URZ ;  /* 0xaaaaaaab060478a5 */ /* 0x000fc8000f8e003f */
[----:B------:R-:W-:-:S04]  /*8f90*/  USHF.R.U32.HI UR4, URZ, 0x1, UR5 ;  /* 0x000000013f047899 */ /* 0x000fc80008011605 */
[----:B------:R-:W-:-:S06]  /*8fa0*/  UIMAD UR6, UR4, -0x3, UR6 ;  /* 0xfffffffd040678a4 */ /* 0x000fcc000f8e0206 */
[----:B------:R-:W-:-:S05]  /*8fb0*/  MOV R3, UR6 ;  /* 0x0000000600037c02 */ /* 0x000fca0008000f00 */
[----:B------:R-:W-:-:S05]  /*8fc0*/  IMAD R0, R3, 0x8, R0 ;  /* 0x0000000803007824 */ /* 0x000fca00078e0200 */
[----:B------:R-:W-:-:S04]  /*8fd0*/  IADD3 R0, R0, 0x18, RZ ;  /* 0x0000001800007810 */ /* 0x000fc80007ffe0ff */
[----:B------:R-:W-:-:S04]  /*8fe0*/  PRMT R0, R152, 0x654, R0 ;  /* 0x0000065498007816 */ /* 0x000fc80000000000 */
[----:B------:R0:W-:Y:S03]  /*8ff0*/  SYNCS.ARRIVE.TRANS64.RED.A1T0 RZ, [R0+URZ], RZ ;  /* 0x000000ff00ff79a7 */ /* 0x0001e6000810043f */
.L_x_33:
[----:B------:R-:W-:Y:S05]  /*9000*/  BSYNC B0 ;  /* 0x0000000000007941 */ /* 0x000fea0003800000 */
.L_x_32:
[----:B------:R-:W-:-:S06]  /*9010*/  UISETP.GT.U32.AND UP0, UPT, UR40, 0x1, UPT ;  /* 0x000000012800788c */ /* 0x000fcc000bf04070 */
[----:B------:R-:W-:-:S13]  /*9020*/  PLOP3.LUT P0, PT, PT, PT, UP0, 0x80, 0x0 ;  /* 0x000000000000781c */ /* 0x000fda0003f0f008 */
[----:B------:R-:W-:Y:S05]  /*9030*/  @P0 BRA `(.L_x_30) ;  /* 0x0000000000040947 */ /* 0x000fea0003800000 */
[----:B------:R-:W-:Y:S01]  /*9040*/  BPT.TRAP 0x1 ;  /* 0x000000040000795c */ /* 0x000fe20000300000 */
.L_x_30:
[----:B------:R-:W1:Y:S01]  /*9050*/  S2R R8, SR_TID.X ;  /* 0x0000000000087919 */ /* 0x000e620000002100 */
[----:B------:R-:W-:Y:S01]  /*9060*/  IMAD.MOV.U32 R19, RZ, RZ, 0x6540 ;  /* 0x00006540ff137424 */ /* 0x000fe200078e00ff */
[----:B------:R-:W-:Y:S01]  /*9070*/  USHF.R.S32.HI UR10, URZ, 0x1f, UR43 ;  /* 0x0000001f3f0a7899 */ /* 0x000fe2000801142b */
[----:B------:R-:W-:Y:S01]  /*9080*/  ULDC.64 UR8, c[0x0][0x5d0] ;  /* 0x0001740000087ab9 */ /* 0x000fe20000000a00 */
[----:B------:R-:W-:Y:S01]  /*9090*/  UIMAD.WIDE UR6, UR41, 0x100, URZ ;  /* 0x00000100290678a5 */ /* 0x000fe2000f8e023f */
[----:B------:R-:W-:Y:S01]  /*90a0*/  MOV R6, UR8 ;  /* 0x0000000800067c02 */ /* 0x000fe20008000f00 */
[----:B------:R-:W-:Y:S02]  /*90b0*/  UIMAD UR4, UR10, UR8, URZ ;  /* 0x000000080a0472a4 */ /* 0x000fe4000f8e023f */
[----:B------:R-:W-:Y:S02]  /*90c0*/  USHF.L.U32 UR41, UR41, 0x8, URZ ;  /* 0x0000000829297899 */ /* 0x000fe4000800063f */
[----:B------:R-:W-:Y:S01]  /*90d0*/  UIMAD UR4, UR43, UR9, UR4 ;  /* 0x000000092b0472a4 */ /* 0x000fe2000f8e0204 */
[----:B------:R-:W-:Y:S01]  /*90e0*/  ULDC UR8, c[0x0][0x284] ;  /* 0x0000a10000087ab9 */ /* 0x000fe20000000800 */
[----:B------:R-:W-:-:S02]  /*90f0*/  UIADD3 UR39, UR44, UR39, URZ ;  /* 0x000000272c277290 */ /* 0x000fc4000fffe03f */
[----:B------:R-:W-:Y:S02]  /*9100*/  UISETP.GE.U32.AND UP2, UPT, UR44, 0x3, UPT ;  /* 0x000000032c00788c */ /* 0x000fe4000bf46070 */
[----:B------:R-:W-:-:S04]  /*9110*/  UISETP.GT.U32.AND UP1, UPT, UR39, 0x2, UPT ;  /* 0x000000022700788c */ /* 0x000fc8000bf24070 */
[----:B------:R-:W-:Y:S01]  /*9120*/  UISETP.LT.U32.AND UP1, UPT, UR44, 0x3, UP1 ;  /* 0x000000032c00788c */ /* 0x000fe20008f21070 */
[----:B-1----:R-:W-:Y:S02]  /*9130*/  SHF.L.U32 R18, R8, 0x1, RZ ;  /* 0x0000000108127819 */ /* 0x002fe400000006ff */
[--C-:B------:R-:W-:Y:S02]  /*9140*/  SHF.R.U32.HI R4, RZ, 0x2, R8.reuse ;  /* 0x00000002ff047819 */ /* 0x100fe40000011608 */
[----:B------:R-:W-:Y:S02]  /*9150*/  LOP3.LUT R18, R18, 0x6, RZ, 0xc0, !PT ;  /* 0x0000000612127812 */ /* 0x000fe400078ec0ff */
[----:B------:R-:W-:Y:S02]  /*9160*/  LOP3.LUT R5, R8, 0x60, RZ, 0xc0, !PT ;  /* 0x0000006008057812 */ /* 0x000fe400078ec0ff */
[----:B------:R-:W-:Y:S01]  /*9170*/  PRMT R18, R18, R19, UR42 ;  /* 0x0000002a12127e16 */ /* 0x000fe20008000013 */
[----:B------:R-:W-:Y:S01]  /*9180*/  USHF.L.U32 UR42, UR42, 0x8, URZ ;  /* 0x000000082a2a7899 */ /* 0x000fe2000800063f */
[----:B------:R-:W-:-:S02]  /*9190*/  SHF.R.U32.HI R3, RZ, 0x7, R8 ;  /* 0x00000007ff037819 */ /* 0x000fc40000011608 */
[--C-:B------:R-:W-:Y:S02]  /*91a0*/  SHF.R.S32.HI R19, RZ, 0x1f, R18.reuse ;  /* 0x0000001fff137819 */ /* 0x100fe40000011412 */
[----:B------:R-:W-:Y:S02]  /*91b0*/  LOP3.LUT R4, R4, 0x7, RZ, 0xc0, !PT ;  /* 0x0000000704047812 */ /* 0x000fe400078ec0ff */
[----:B------:R-:W-:Y:S01]  /*91c0*/  SHF.R.U32.HI R5, RZ, 0x1, R5 ;  /* 0x00000001ff057819 */ /* 0x000fe20000011605 */
[----:B------:R-:W-:Y:S01]  /*91d0*/  IMAD.WIDE.U32 R6, R6, UR43, R18 ;  /* 0x0000002b06067c25 */ /* 0x000fe2000f8e0012 */
[----:B------:R-:W-:Y:S02]  /*91e0*/  LOP3.LUT R3, R3, 0x1, RZ, 0xc0, !PT ;  /* 0x0000000103037812 */ /* 0x000fe400078ec0ff */
[----:B0-----:R-:W-:Y:S01]  /*91f0*/  IADD3 R0, RZ, -R5, -R4 ;  /* 0x80000005ff007210 */ /* 0x001fe20007ffe804 */
[----:B------:R-:W-:Y:S01]  /*9200*/  VIADD R7, R7, UR4 ;  /* 0x0000000407077c36 */ /* 0x000fe20008000000 */
[----:B------:R-:W-:Y:S01]  /*9210*/  ULDC UR4, c[0x0][0x288] ;  /* 0x0000a20000047ab9 */ /* 0x000fe20000000800 */
[C---:B------:R-:W-:Y:S01]  /*9220*/  IMAD.SHL.U32 R153, R3.reuse, 0x40, RZ ;  /* 0x0000004003997824 */ /* 0x040fe200078e00ff */
[----:B------:R-:W-:Y:S01]  /*9230*/  UISETP.GE.AND UP0, UPT, UR42, UR4, UPT ;  /* 0x000000042a00728c */ /* 0x000fe2000bf06270 */
[----:B------:R-:W-:Y:S01]  /*9240*/  IMAD R0, R3, -0x40, R0 ;  /* 0xffffffc003007824 */ /* 0x000fe200078e0200 */
[----:B------:R-:W-:-:S02]  /*9250*/  MOV R3, UR8 ;  /* 0x0000000800037c02 */ /* 0x000fc40008000f00 */
[----:B------:R-:W-:Y:S01]  /*9260*/  LOP3.LUT R153, R153, 0x40, R4, 0xe2, !PT ;  /* 0x0000004099997812 */ /* 0x000fe200078ee204 */
[----:B------:R-:W-:Y:S02]  /*9270*/  UISETP.GE.OR UP0, UPT, UR41, UR8, UP0 ;  /* 0x000000082900728c */ /* 0x000fe40008706670 */
[----:B------:R-:W-:Y:S01]  /*9280*/  IADD3 R3, R3, -UR41, R0 ;  /* 0x8000002903037c10 */ /* 0x000fe2000fffe000 */
[----:B------:R-:W-:Y:S01]  /*9290*/  USEL UR8, URZ, 0x1, !UP1 ;  /* 0x000000013f087887 */ /* 0x000fe2000c800000 */
[----:B------:R-:W-:Y:S01]  /*92a0*/  LOP3.LUT R153, R153, UR6, R5, 0xfe, !PT ;  /* 0x0000000699997c12 */ /* 0x000fe2000f8efe05 */
[----:B------:R-:W-:Y:S01]  /*92b0*/  IMAD.MOV.U32 R5, RZ, RZ, -0x2 ;  /* 0xfffffffeff057424 */ /* 0x000fe200078e00ff */
[----:B------:R-:W-:Y:S01]  /*92c0*/  LOP3.LUT R0, R8, 0x3, RZ, 0xc0, !PT ;  /* 0x0000000308007812 */ /* 0x000fe200078ec0ff */
[----:B------:R-:W-:Y:S01]  /*92d0*/  ULOP3.LUT UR38, UR38, UR8, URZ, 0x3c, !UPT ;  /* 0x0000000826267292 */ /* 0x000fe2000f8e3c3f */
[----:B------:R-:W-:Y:S01]  /*92e0*/  PLOP3.LUT P0, PT, PT, PT, UP0, 0x80, 0x0 ;  /* 0x000000000000781c */ /* 0x000fe20003f0f008 */
[----:B------:R-:W-:-:S02]  /*92f0*/  UMOV UR41, 0xffffffff ;  /* 0xffffffff00297882 */ /* 0x000fc40000000000 */
[----:B------:R-:W-:Y:S01]  /*9300*/  IMAD R0, R0, R5, UR4 ;  /* 0x0000000400007e24 */ /* 0x000fe2000f8e0205 */
[----:B------:R-:W-:-:S04]  /*9310*/  UIMAD.WIDE.U32 UR4, UR39, -0x55555555, URZ ;  /* 0xaaaaaaab270478a5 */ /* 0x000fc8000f8e003f */
[----:B------:R-:W-:Y:S01]  /*9320*/  USHF.R.U32.HI UR4, URZ, 0x1, UR5 ;  /* 0x000000013f047899 */ /* 0x000fe20008011605 */
[----:B------:R-:W-:-:S03]  /*9330*/  IADD3 R0, R0, -UR42, RZ ;  /* 0x8000002a00007c10 */ /* 0x000fc6000fffe0ff */
[----:B------:R-:W-:Y:S02]  /*9340*/  UIMAD UR39, UR4, -0x3, UR39 ;  /* 0xfffffffd042778a4 */ /* 0x000fe4000f8e0227 */
[----:B------:R-:W-:Y:S01]  /*9350*/  @UP2 ULOP3.LUT UR38, UR38, 0x1, UR4, 0x78, !UPT ;  /* 0x0000000126262892 */ /* 0x000fe2000f8e7804 */
[----:B------:R-:W-:Y:S11]  /*9360*/  @P0 BRA `(.L_x_34) ;  /* 0x000000d400700947 */ /* 0x000ff60003800000 */
[----:B------:R-:W-:Y:S01]  /*9370*/  FSETP.NEU.AND P0, PT, R16, RZ, PT ;  /* 0x000000ff1000720b */ /* 0x000fe20003f0d000 */
[----:B------:R-:W-:Y:S01]  /*9380*/  ULDC.64 UR8, c[0x0][0x5c8] ;  /* 0x0001720000087ab9 */ /* 0x000fe20000000a00 */
[----:B------:R-:W-:Y:S01]  /*9390*/  ISETP.GT.AND P1, PT, R3, RZ, PT ;  /* 0x000000ff0300720c */ /* 0x000fe20003f24270 */
[----:B------:R-:W-:Y:S01]  /*93a0*/  UIMAD UR4, UR7, UR8, URZ ;  /* 0x00000008070472a4 */ /* 0x000fe2000f8e023f */
[----:B------:R-:W-:Y:S01]  /*93b0*/  IMAD.U32 R10, RZ, RZ, UR9 ;  /* 0x00000009ff0a7e24 */ /* 0x000fe2000f8e00ff */
[----:B------:R-:W-:Y:S01]  /*93c0*/  BSSY B0, `(.L_x_34) ;  /* 0x0000d56000007945 */ /* 0x000fe20003800000 */
[----:B------:R-:W-:Y:S01]  /*93d0*/  IMAD.WIDE.U32 R6, R153, UR8, R6 ;  /* 0x0000000899067c25 */ /* 0x000fe2000f8e0006 */
[----:B------:R-:W-:-:S03]  /*93e0*/  ISETP.GT.AND P2, PT, R0, RZ, P1 ;  /* 0x000000ff0000720c */ /* 0x000fc60000f44270 */
[----:B------:R-:W-:-:S05]  /*93f0*/  IMAD R10, R153, R10, UR4 ;  /* 0x00000004990a7e24 */ /* 0x000fca000f8e020a */
[----:B------:R-:W-:Y:S01]  /*9400*/  IADD3 R10, R7, R10, RZ ;  /* 0x0000000a070a7210 */ /* 0x000fe20007ffe0ff */
[----:B------:R-:W-:Y:S06]  /*9410*/  @!P0 BRA `(.L_x_35) ;  /* 0x0000009400148947 */ /* 0x000fec0003800000 */
[----:B------:R-:W0:Y:S01]  /*9420*/  LDC.64 R22, c[0x0][0x5b8] ;  /* 0x00016e00ff167b82 */ /* 0x000e220000000a00 */
[----:B------:R-:W2:Y:S01]  /*9430*/  LDL.LU R11, [R1] ;  /* 0x00000000010b7983 */ /* 0x000ea20000300800 */
[----:B------:R-:W-:-:S06]  /*9440*/  ULDC.64 UR4, c[0x0][0x5c0] ;  /* 0x0001700000047ab9 */ /* 0x000fcc0000000a00 */
[----:B------:R-:W1:Y:S08]  /*9450*/  LDC.64 R14, c[0x0][0x5b0] ;  /* 0x00016c00ff0e7b82 */ /* 0x000e700000000a00 */
[----:B------:R-:W3:Y:S01]  /*9460*/  LDC.64 R12, c[0x0][0x5a8] ;  /* 0x00016a00ff0c7b82 */ /* 0x000ee20000000a00 */
[C---:B0-----:R-:W-:Y:S02]  /*9470*/  IMAD R159, R22.reuse, UR10, RZ ;  /* 0x0000000a169f7c24 */ /* 0x041fe4000f8e02ff */
[----:B------:R-:W-:-:S04]  /*9480*/  IMAD.WIDE.U32 R154, R22, UR43, R18 ;  /* 0x0000002b169a7c25 */ /* 0x000fc8000f8e0012 */
[----:B------:R-:W-:Y:S01]  /*9490*/  IMAD R159, R23, UR43, R159 ;  /* 0x0000002b179f7c24 */ /* 0x000fe2000f8e029f */
[----:B------:R-:W-:Y:S01]  /*94a0*/  MOV R20, R154 ;  /* 0x0000009a00147202 */ /* 0x000fe20000000f00 */
[----:B-1----:R-:W-:Y:S02]  /*94b0*/  IMAD R158, R14, UR7, RZ ;  /* 0x000000070e9e7c24 */ /* 0x002fe4000f8e02ff */
[----:B------:R-:W-:Y:S02]  /*94c0*/  IMAD.IADD R21, R155, 0x1, R159 ;  /* 0x000000019b157824 */ /* 0x000fe400078e029f */
[C---:B------:R-:W-:Y:S02]  /*94d0*/  IMAD R158, R153.reuse, R15, R158 ;  /* 0x0000000f999e7224 */ /* 0x040fe400078e029e */
[----:B------:R-:W-:-:S04]  /*94e0*/  IMAD.WIDE.U32 R4, R153, R14, R20 ;  /* 0x0000000e99047225 */ /* 0x000fc800078e0014 */
[----:B------:R-:W-:Y:S01]  /*94f0*/  IMAD.IADD R5, R5, 0x1, R158 ;  /* 0x0000000105057824 */ /* 0x000fe200078e029e */
[----:B---3--:R-:W-:-:S04]  /*9500*/  LEA R8, P0, R4, R12, 0x2 ;  /* 0x0000000c04087211 */ /* 0x008fc800078010ff */
[----:B------:R-:W-:-:S05]  /*9510*/  LEA.HI.X R9, R4, R13, R5, 0x2, P0 ;  /* 0x0000000d04097211 */ /* 0x000fca00000f1405 */
[----:B------:R-:W3:Y:S01]  /*9520*/  @P2 LDG.E.LTC128B R23, desc[UR36][R8.64] ;  /* 0x0000002408172981 */ /* 0x000ee2000c1e1920 */
[C---:B------:R-:W-:Y:S01]  /*9530*/  LEA R4, P0, R6.reuse, UR4, 0x2 ;  /* 0x0000000406047c11 */ /* 0x040fe2000f8010ff */
[----:B------:R-:W-:Y:S03]  /*9540*/  BSSY B1, `(.L_x_36) ;  /* 0x000000e000017945 */ /* 0x000fe60003800000 */
[----:B------:R-:W-:Y:S01]  /*9550*/  LEA.HI.X R5, R6, UR5, R10, 0x2, P0 ;  /* 0x0000000506057c11 */ /* 0x000fe200080f140a */
[----:B---3--:R-:W-:-:S04]  /*9560*/  FMUL R6, R23, R16 ;  /* 0x0000001017067220 */ /* 0x008fc80000400000 */
[----:B--2---:R-:W-:-:S05]  /*9570*/  FFMA R6, R11, R2, R6 ;  /* 0x000000020b067223 */ /* 0x004fca0000000006 */
[----:B------:R0:W-:Y:S02]  /*9580*/  @P2 STG.E desc[UR36][R4.64], R6 ;  /* 0x0000000604002986 */ /* 0x0001e4000c101924 */
[----:B0-----:R-:W-:-:S05]  /*9590*/  IMAD.WIDE.U32 R6, R153, R14, R18 ;  /* 0x0000000e99067225 */ /* 0x001fca00078e0012 */
[----:B------:R-:W-:-:S03]  /*95a0*/  IADD3 R7, R158, R7, RZ ;  /* 0x000000079e077210 */ /* 0x000fc60007ffe0ff */
[----:B------:R-:W-:-:S04]  /*95b0*/  IMAD.WIDE.U32 R6, R22, UR43, R6 ;  /* 0x0000002b16067c25 */ /* 0x000fc8000f8e0006 */
[----:B------:R-:W-:Y:S01]  /*95c0*/  IMAD.IADD R7, R159, 0x1, R7 ;  /* 0x000000019f077824 */ /* 0x000fe200078e0207 */
[----:B------:R-:W-:-:S04]  /*95d0*/  LEA R10, P0, R6, R12, 0x2 ;  /* 0x0000000c060a7211 */ /* 0x000fc800078010ff */
[----:B------:R-:W-:Y:S02]  /*95e0*/  LEA.HI.X R11, R6, R13, R7, 0x2, P0 ;  /* 0x0000000d060b7211 */ /* 0x000fe400000f1407 */
[----:B------:R-:W-:-:S13]  /*95f0*/  ISETP.GT.AND P0, PT, R0, 0x1, P1 ;  /* 0x000000010000780c */ /* 0x000fda0000f04270 */
[----:B------:R-:W-:Y:S05]  /*9600*/  @!P0 BRA `(.L_x_37) ;  /* 0x0000000000048947 */ /* 0x000fea0003800000 */
[----:B------:R0:W5:Y:S02]  /*9610*/  LDG.E.LTC128B R23, desc[UR36][R10.64+0x4] ;  /* 0x000004240a177981 */ /* 0x000164000c1e1920 */
.L_x_37:
[----:B------:R-:W-:Y:S05]  /*9620*/  BSYNC B1 ;  /* 0x0000000000017941 */ /* 0x000fea0003800000 */
.L_x_36:
[----:B------:R-:W2:Y:S01]  /*9630*/  LDL.LU R7, [R1+0x4] ;  /* 0x0000040001077983 */ /* 0x000ea20000300800 */
[----:B-----5:R-:W-:Y:S01]  /*9640*/  FMUL R6, R23, R16 ;  /* 0x0000001017067220 */ /* 0x020fe20000400000 */
[C---:B------:R-:W-:Y:S02]  /*9650*/  SHF.L.U64.HI R157, R14.reuse, 0x3, R15 ;  /* 0x000000030e9d7819 */ /* 0x040fe4000001020f */
[----:B------:R-:W-:Y:S01]  /*9660*/  SHF.L.U32 R156, R14, 0x3, RZ ;  /* 0x000000030e9c7819 */ /* 0x000fe200000006ff */
[----:B------:R-:W3:Y:S01]  /*9670*/  LDL.LU R161, [R1+0x8] ;  /* 0x0000080001a17983 */ /* 0x000ee20000300800 */
[----:B------:R-:W-:Y:S01]  /*9680*/  ISETP.GT.AND P2, PT, R3, 0x8, PT ;  /* 0x000000080300780c */ /* 0x000fe20003f44270 */
[----:B--2---:R-:W-:-:S05]  /*9690*/  FFMA R6, R7, R2, R6 ;  /* 0x0000000207067223 */ /* 0x004fca0000000006 */
[----:B------:R1:W-:Y:S01]  /*96a0*/  @P0 STG.E desc[UR36][R4.64+0x4], R6 ;  /* 0x0000040604000986 */ /* 0x0003e2000c101924 */
[----:B------:R-:W-:Y:S01]  /*96b0*/  ISETP.GT.AND P0, PT, R0, RZ, P2 ;  /* 0x000000ff0000720c */ /* 0x000fe20001704270 */
[----:B-1----:R-:W-:-:S04]  /*96c0*/  IMAD.WIDE.U32 R6, R153, R14, R156 ;  /* 0x0000000e99067225 */ /* 0x002fc800078e009c */
[----:B------:R-:W-:Y:S01]  /*96d0*/  IMAD.IADD R158, R158, 0x1, R7 ;  /* 0x000000019e9e7824 */ /* 0x000fe200078e0207 */
[----:B------:R-:W-:-:S04]  /*96e0*/  IADD3 R7, P3, R154, R6, RZ ;  /* 0x000000069a077210 */ /* 0x000fc80007f7e0ff */
[----:B------:R-:W-:Y:S02]  /*96f0*/  IADD3.X R9, R158, R21, RZ, P3, !PT ;  /* 0x000000159e097210 */ /* 0x000fe40001ffe4ff */
[----:B------:R-:W-:-:S04]  /*9700*/  LEA R8, P3, R7, R12, 0x2 ;  /* 0x0000000c07087211 */ /* 0x000fc800078610ff */
[----:B------:R-:W-:-:S05]  /*9710*/  LEA.HI.X R9, R7, R13, R9, 0x2, P3 ;  /* 0x0000000d07097211 */ /* 0x000fca00018f1409 */
[----:B------:R1:W2:Y:S01]  /*9720*/  @P0 LDG.E.LTC128B R23, desc[UR36][R8.64] ;  /* 0x0000002408170981 */ /* 0x0002a2000c1e1920 */
[----:B------:R-:W-:Y:S01]  /*9730*/  IADD3 R6, P3, R18, R6, RZ ;  /* 0x0000000612067210 */ /* 0x000fe20007f7e0ff */
[----:B------:R-:W-:Y:S01]  /*9740*/  IMAD.U32 R160, RZ, RZ, UR8 ;  /* 0x00000008ffa07e24 */ /* 0x000fe2000f8e00ff */
[----:B------:R-:W-:Y:S01]  /*9750*/  ISETP.GT.AND P4, PT, R0, 0x1, P2 ;  /* 0x000000010000780c */ /* 0x000fe20001784270 */
[----:B------:R-:W-:Y:S02]  /*9760*/  BSSY B1, `(.L_x_38) ;  /* 0x0000011000017945 */ /* 0x000fe40003800000 */
[----:B------:R-:W-:Y:S01]  /*9770*/  IMAD.X R7, R19, 0x1, R158, P3 ;  /* 0x0000000113077824 */ /* 0x000fe200018e069e */
[----:B------:R-:W-:Y:S02]  /*9780*/  MOV R158, UR9 ;  /* 0x00000009009e7c02 */ /* 0x000fe40008000f00 */
[----:B------:R-:W-:Y:S01]  /*9790*/  SHF.L.U32 R160, R160, 0x5, RZ ;  /* 0x00000005a0a07819 */ /* 0x000fe200000006ff */
[----:B------:R-:W-:-:S05]  /*97a0*/  IMAD.WIDE.U32 R6, R22, UR43, R6 ;  /* 0x0000002b16067c25 */ /* 0x000fca000f8e0006 */
[----:B------:R-:W-:Y:S02]  /*97b0*/  IADD3 R7, R159, R7, RZ ;  /* 0x000000079f077210 */ /* 0x000fe40007ffe0ff */
[----:B-1----:R-:W-:-:S04]  /*97c0*/  LEA R8, P3, R6, R12, 0x2 ;  /* 0x0000000c06087211 */ /* 0x002fc800078610ff */
[----:B------:R-:W-:Y:S01]  /*97d0*/  LEA.HI.X R9, R6, R13, R7, 0x2, P3 ;  /* 0x0000000d06097211 */ /* 0x000fe200018f1407 */
[----:B------:R-:W-:-:S05]  /*97e0*/  IMAD.U32 R6, RZ, RZ, UR8 ;  /* 0x00000008ff067e24 */ /* 0x000fca000f8e00ff */
[----:B------:R-:W-:Y:S01]  /*97f0*/  SHF.L.U64.HI R158, R6, 0x5, R158 ;  /* 0x00000005069e7819 */ /* 0x000fe2000001029e */
[----:B--2---:R-:W-:-:S04]  /*9800*/  FMUL R6, R23, R16 ;  /* 0x0000001017067220 */ /* 0x004fc80000400000 */
[----:B---3--:R-:W-:Y:S01]  /*9810*/  FFMA R161, R161, R2, R6 ;  /* 0x00000002a1a17223 */ /* 0x008fe20000000006 */
[----:B------:R-:W-:-:S05]  /*9820*/  IADD3 R6, P3, R160, R4, RZ ;  /* 0x00000004a0067210 */ /* 0x000fca0007f7e0ff */
[----:B------:R-:W-:-:S05]  /*9830*/  IMAD.X R7, R158, 0x1, R5, P3 ;  /* 0x000000019e077824 */ /* 0x000fca00018e0605 */
[----:B------:R1:W-:Y:S01]  /*9840*/  @P0 STG.E desc[UR36][R6.64], R161 ;  /* 0x000000a106000986 */ /* 0x0003e2000c101924 */
[----:B------:R-:W-:Y:S05]  /*9850*/  @!P4 BRA `(.L_x_39) ;  /* 0x000000000004c947 */ /* 0x000fea0003800000 */
[----:B------:R2:W5:Y:S02]  /*9860*/  LDG.E.LTC128B R23, desc[UR36][R8.64+0x4] ;  /* 0x0000042408177981 */ /* 0x000564000c1e1920 */
.L_x_39:
[----:B------:R-:W-:Y:S05]  /*9870*/  BSYNC B1 ;  /* 0x0000000000017941 */ /* 0x000fea0003800000 */
.L_x_38:
[----:B------:R-:W3:Y:S01]  /*9880*/  LDL.LU R162, [R1+0xc] ;  /* 0x00000c0001a27983 */ /* 0x000ee20000300800 */
[----:B-1---5:R-:W-:Y:S01]  /*9890*/  FMUL R161, R23, R16 ;  /* 0x0000001017a17220 */ /* 0x022fe20000400000 */
[----:B------:R-:W-:Y:S01]  /*98a0*/  ISETP.GT.AND P0, PT, R0, 0x8, P1 ;  /* 0x000000080000780c */ /* 0x000fe20000f04270 */
[----:B------:R-:W-:Y:S02]  /*98b0*/  BSSY B1, `(.L_x_40) ;  /* 0x0000005000017945 */ /* 0x000fe40003800000 */
[----:B---3--:R-:W-:-:S05]  /*98c0*/  FFMA R161, R162, R2, R161 ;  /* 0x00000002a2a17223 */ /* 0x008fca00000000a1 */
[----:B------:R1:W-:Y:S05]  /*98d0*/  @P4 STG.E desc[UR36][R6.64+0x4], R161 ;  /* 0x000004a106004986 */ /* 0x0003ea000c101924 */
[----:B------:R-:W-:Y:S05]  /*98e0*/  @!P0 BRA `(.L_x_41) ;  /* 0x0000000000048947 */ /* 0x000fea0003800000 */
[----:B------:R3:W5:Y:S02]  /*98f0*/  LDG.E.LTC128B R23, desc[UR36][R10.64+0x20] ;  /* 0x000020240a177981 */ /* 0x000764000c1e1920 */
.L_x_41:
[----:B------:R-:W-:Y:S05]  /*9900*/  BSYNC B1 ;  /* 0x0000000000017941 */ /* 0x000fea0003800000 */
.L_x_40:
[----:B------:R-:W4:Y:S01]  /*9910*/  LDL.LU R162, [R1+0x10] ;  /* 0x0000100001a27983 */ /* 0x000f220000300800 */
[----:B-1---5:R-:W-:Y:S01]  /*9920*/  FMUL R161, R23, R16 ;  /* 0x0000001017a17220 */ /* 0x022fe20000400000 */
[----:B------:R-:W-:Y:S01]  /*9930*/  ISETP.GT.AND P3, PT, R0, 0x9, P1 ;  /* 0x000000090000780c */ /* 0x000fe20000f64270 */
[----:B------:R-:W-:Y:S02]  /*9940*/  BSSY B1, `(.L_x_42) ;  /* 0x0000005000017945 */ /* 0x000fe40003800000 */
[----:B----4-:R-:W-:-:S05]  /*9950*/  FFMA R161, R162, R2, R161 ;  /* 0x00000002a2a17223 */ /* 0x010fca00000000a1 */
[----:B------:R1:W-:Y:S05]  /*9960*/  @P0 STG.E desc[UR36][R4.64+0x20], R161 ;  /* 0x000020a104000986 */ /* 0x0003ea000c101924 */
[----:B------:R-:W-:Y:S05]  /*9970*/  @!P3 BRA `(.L_x_43) ;  /* 0x000000000004b947 */ /* 0x000fea0003800000 */
[----:B------:R4:W5:Y:S02]  /*9980*/  LDG.E.LTC128B R23, desc[UR36][R10.64+0x24] ;  /* 0x000024240a177981 */ /* 0x000964000c1e1920 */
.L_x_43:
[----:B------:R-:W-:Y:S05]  /*9990*/  BSYNC B1 ;  /* 0x0000000000017941 */ /* 0x000fea0003800000 */
.L_x_42:
[----:B------:R-:W2:Y:S01]  /*99a0*/  LDL.LU R162, [R1+0x14] ;  /* 0x0000140001a27983 */ /* 0x000ea20000300800 */
[----:B-1---5:R-:W-:Y:S01]  /*99b0*/  FMUL R161, R23, R16 ;  /* 0x0000001017a17220 */ /* 0x022fe20000400000 */
[----:B------:R-:W-:Y:S01]  /*99c0*/  ISETP.GT.AND P0, PT, R0, 0x8, P2 ;  /* 0x000000080000780c */ /* 0x000fe20001704270 */
[----:B------:R-:W-:Y:S02]  /*99d0*/  BSSY B1, `(.L_x_44) ;  /* 0x0000005000017945 */ /* 0x000fe40003800000 */
[----:B--2---:R-:W-:-:S05]  /*99e0*/  FFMA R161, R162, R2, R161 ;  /* 0x00000002a2a17223 */ /* 0x004fca00000000a1 */
[----:B------:R1:W-:Y:S05]  /*99f0*/  @P3 STG.E desc[UR36][R4.64+0x24], R161 ;  /* 0x000024a104003986 */ /* 0x0003ea000c101924 */
[----:B------:R-:W-:Y:S05]  /*9a00*/  @!P0 BRA `(.L_x_45) ;  /* 0x0000000000048947 */ /* 0x000fea0003800000 */
[----:B------:R2:W5:Y:S02]  /*9a10*/  LDG.E.LTC128B R23, desc[UR36][R8.64+0x20] ;  /* 0x0000202408177981 */ /* 0x000564000c1e1920 */
.L_x_45:
[----:B------:R-:W-:Y:S05]  /*9a20*/  BSYNC B1 ;  /* 0x0000000000017941 */ /* 0x000fea0003800000 */
.L_x_44:
        /* <DEDUP_REMOVED lines=8> */
.L_x_47:
[----:B------:R-:W-:Y:S05]  /*9ab0*/  BSYNC B1 ;  /* 0x0000000000017941 */ /* 0x000fea0003800000 */
.L_x_46:
        /* <DEDUP_REMOVED lines=8> */
.L_x_49:
[----:B------:R-:W-:Y:S05]  /*9b40*/  BSYNC B1 ;  /* 0x0000000000017941 */ /* 0x000fea0003800000 */
.L_x_48:
        /* <DEDUP_REMOVED lines=8> */
.L_x_51:
[----:B------:R-:W-:Y:S05]  /*9bd0*/  BSYNC B1 ;  /* 0x0000000000017941 */ /* 0x000fea0003800000 */
.L_x_50:
        /* <DEDUP_REMOVED lines=8> */
.L_x_53:
[----:B------:R-:W-:Y:S05]  /*9c60*/  BSYNC B1 ;  /* 0x0000000000017941 */ /* 0x000fea0003800000 */
.L_x_52:
        /* <DEDUP_REMOVED lines=8> */
.L_x_55:
[----:B------:R-:W-:Y:S05]  /*9cf0*/  BSYNC B1 ;  /* 0x0000000000017941 */ /* 0x000fea0003800000 */
.L_x_54:
        /* <DEDUP_REMOVED lines=8> */
.L_x_57:
[----:B------:R-:W-:Y:S05]  /*9d80*/  BSYNC B1 ;  /* 0x0000000000017941 */ /* 0x000fea0003800000 */
.L_x_56:
        /* <DEDUP_REMOVED lines=8> */
.L_x_59:
[----:B------:R-:W-:Y:S05]  /*9e10*/  BSYNC B1 ;  /* 0x0000000000017941 */ /* 0x000fea0003800000 */
.L_x_58:
        /* <DEDUP_REMOVED lines=8> */
.L_x_61:
[----:B------:R-:W-:Y:S05]  /*9ea0*/  BSYNC B1 ;  /* 0x0000000000017941 */ /* 0x000fea0003800000 */
.L_x_60:
        /* <DEDUP_REMOVED lines=8> */
.L_x_63:
[----:B------:R-:W-:Y:S05]  /*9f30*/  BSYNC B1 ;  /* 0x0000000000017941 */ /* 0x000fea0003800000 */
.L_x_62:
        /* <DEDUP_REMOVED lines=8> */
.L_x_65:
[----:B------:R-:W-:Y:S05]  /*9fc0*/  BSYNC B1 ;  /* 0x0000000000017941 */ /* 0x000fea0003800000 */
.L_x_64:
        /* <DEDUP_REMOVED lines=8> */
.L_x_67:
[----:B------:R-:W-:Y:S05]  /*a050*/  BSYNC B1 ;  /* 0x0000000000017941 */ /* 0x000fea0003800000 */
.L_x_66:
        /* <DEDUP_REMOVED lines=8> */
.L_x_69:
[----:B------:R-:W-:Y:S05]  /*a0e0*/  BSYNC B1 ;  /* 0x0000000000017941 */ /* 0x000fea0003800000 */
.L_x_68:
        /* <DEDUP_REMOVED lines=8> */
.L_x_71:
[----:B------:R-:W-:Y:S05]  /*a170*/  BSYNC B1 ;  /* 0x0000000000017941 */ /* 0x000fea0003800000 */
.L_x_70:
        /* <DEDUP_REMOVED lines=8> */
.L_x_73:
[----:B------:R-:W-:Y:S05]  /*a200*/  BSYNC B1 ;  /* 0x0000000000017941 */ /* 0x000fea0003800000 */
.L_x_72:
        /* <DEDUP_REMOVED lines=8> */
.L_x_75:
[----:B------:R-:W-:Y:S05]  /*a290*/  BSYNC B1 ;  /* 0x0000000000017941 */ /* 0x000fea0003800000 */
.L_x_74:
        /* <DEDUP_REMOVED lines=8> */
.L_x_77:
[----:B------:R-:W-:Y:S05]  /*a320*/  BSYNC B1 ;  /* 0x0000000000017941 */ /* 0x000fea0003800000 */
.L_x_76:
        /* <DEDUP_REMOVED lines=8> */
.L_x_79:
[----:B------:R-:W-:Y:S05]  /*a3b0*/  BSYNC B1 ;  /* 0x0000000000017941 */ /* 0x000fea0003800000 */
.L_x_78:
        /* <DEDUP_REMOVED lines=8> */
.L_x_81:
[----:B------:R-:W-:Y:S05]  /*a440*/  BSYNC B1 ;  /* 0x0000000000017941 */ /* 0x000fea0003800000 */
.L_x_80:
        /* <DEDUP_REMOVED lines=8> */
.L_x_83:
[----:B------:R-:W-:Y:S05]  /*a4d0*/  BSYNC B1 ;  /* 0x0000000000017941 */ /* 0x000fea0003800000 */
.L_x_82:
        /* <DEDUP_REMOVED lines=8> */
.L_x_85:
[----:B------:R-:W-:Y:S05]  /*a560*/  BSYNC B1 ;  /* 0x0000000000017941 */ /* 0x000fea0003800000 */
.L_x_84:
        /* <DEDUP_REMOVED lines=8> */
.L_x_87:
[----:B------:R-:W-:Y:S05]  /*a5f0*/  BSYNC B1 ;  /* 0x0000000000017941 */ /* 0x000fea0003800000 */
.L_x_86:
        /* <DEDUP_REMOVED lines=8> */
.L_x_89:
[----:B------:R-:W-:Y:S05]  /*a680*/  BSYNC B1 ;  /* 0x0000000000017941 */ /* 0x000fea0003800000 */
.L_x_88:
        /* <DEDUP_REMOVED lines=8> */
.L_x_91:
[----:B------:R-:W-:Y:S05]  /*a710*/  BSYNC B1 ;  /* 0x0000000000017941 */ /* 0x000fea0003800000 */
.L_x_90:
        /* <DEDUP_REMOVED lines=8> */
.L_x_93:
[----:B------:R-:W-:Y:S05]  /*a7a0*/  BSYNC B1 ;  /* 0x0000000000017941 */ /* 0x000fea0003800000 */
.L_x_92:
        /* <DEDUP_REMOVED lines=8> */
.L_x_95:
[----:B------:R-:W-:Y:S05]  /*a830*/  BSYNC B1 ;  /* 0x0000000000017941 */ /* 0x000fea0003800000 */
.L_x_94:
        /* <DEDUP_REMOVED lines=8> */
.L_x_97:
[----:B------:R-:W-:Y:S05]  /*a8c0*/  BSYNC B1 ;  /* 0x0000000000017941 */ /* 0x000fea0003800000 */
.L_x_96:
        /* <DEDUP_REMOVED lines=8> */
.L_x_99:
[----:B------:R-:W-:Y:S05]  /*a950*/  BSYNC B1 ;  /* 0x0000000000017941 */ /* 0x000fea0003800000 */
.L_x_98:
        /* <DEDUP_REMOVED lines=8> */
.L_x_101:
[----:B------:R-:W-:Y:S05]  /*a9e0*/  BSYNC B1 ;  /* 0x0000000000017941 */ /* 0x000fea0003800000 */
.L_x_100:
        /* <DEDUP_REMOVED lines=8> */
.L_x_103:
[----:B------:R-:W-:Y:S05]  /*aa70*/  BSYNC B1 ;  /* 0x0000000000017941 */ /* 0x000fea0003800000 */
.L_x_102:
        /* <DEDUP_REMOVED lines=8> */
.L_x_105:
[----:B------:R-:W-:Y:S05]  /*ab00*/  BSYNC B1 ;  /* 0x0000000000017941 */ /* 0x000fea0003800000 */
.L_x_104:
        /* <DEDUP_REMOVED lines=8> */
.L_x_107:
[----:B------:R-:W-:Y:S05]  /*ab90*/  BSYNC B1 ;  /* 0x0000000000017941 */ /* 0x000fea0003800000 */
.L_x_106:
        /* <DEDUP_REMOVED lines=8> */
.L_x_109:
[----:B------:R-:W-:Y:S05]  /*ac20*/  BSYNC B1 ;  /* 0x0000000000017941 */ /* 0x000fea0003800000 */
.L_x_108:
        /* <DEDUP_REMOVED lines=8> */
.L_x_111:
[----:B------:R-:W-:Y:S05]  /*acb0*/  BSYNC B1 ;  /* 0x0000000000017941 */ /* 0x000fea0003800000 */
.L_x_110:
        /* <DEDUP_REMOVED lines=8> */
.L_x_113:
[----:B------:R-:W-:Y:S05]  /*ad40*/  BSYNC B1 ;  /* 0x0000000000017941 */ /* 0x000fea0003800000 */
.L_x_112:
        /* <DEDUP_REMOVED lines=8> */
.L_x_115:
[----:B------:R-:W-:Y:S05]  /*add0*/  BSYNC B1 ;  /* 0x0000000000017941 */ /* 0x000fea0003800000 */
.L_x_114:
        /* <DEDUP_REMOVED lines=8> */
.L_x_117:
[----:B------:R-:W-:Y:S05]  /*ae60*/  BSYNC B1 ;  /* 0x0000000000017941 */ /* 0x000fea0003800000 */
.L_x_116:
        /* <DEDUP_REMOVED lines=8> */
.L_x_119:
[----:B------:R-:W-:Y:S05]  /*aef0*/  BSYNC B1 ;  /* 0x0000000000017941 */ /* 0x000fea0003800000 */
.L_x_118:
        /* <DEDUP_REMOVED lines=8> */
.L_x_121:
[----:B------:R-:W-:Y:S05]  /*af80*/  BSYNC B1 ;  /* 0x0000000000017941 */ /* 0x000fea0003800000 */
.L_x_120:
        /* <DEDUP_REMOVED lines=8> */
.L_x_123:
[----:B------:R-:W-:Y:S05]  /*b010*/  BSYNC B1 ;  /* 0x0000000000017941 */ /* 0x000fea0003800000 */
.L_x_122:
        /* <DEDUP_REMOVED lines=8> */
.L_x_125:
[----:B------:R-:W-:Y:S05]  /*b0a0*/  BSYNC B1 ;  /* 0x0000000000017941 */ /* 0x000fea0003800000 */
.L_x_124:
        /* <DEDUP_REMOVED lines=8> */
.L_x_127:
[----:B------:R-:W-:Y:S05]  /*b130*/  BSYNC B1 ;  /* 0x0000000000017941 */ /* 0x000fea0003800000 */
.L_x_126:
        /* <DEDUP_REMOVED lines=8> */
.L_x_129:
[----:B------:R-:W-:Y:S05]  /*b1c0*/  BSYNC B1 ;  /* 0x0000000000017941 */ /* 0x000fea0003800000 */
.L_x_128:
        /* <DEDUP_REMOVED lines=8> */
.L_x_131:
[----:B------:R-:W-:Y:S05]  /*b250*/  BSYNC B1 ;  /* 0x0000000000017941 */ /* 0x000fea0003800000 */
.L_x_130:
        /* <DEDUP_REMOVED lines=8> */
.L_x_133:
[----:B------:R-:W-:Y:S05]  /*b2e0*/  BSYNC B1 ;  /* 0x0000000000017941 */ /* 0x000fea0003800000 */
.L_x_132:
        /* <DEDUP_REMOVED lines=8> */
.L_x_135:
[----:B------:R-:W-:Y:S05]  /*b370*/  BSYNC B1 ;  /* 0x0000000000017941 */ /* 0x000fea0003800000 */
.L_x_134:
        /* <DEDUP_REMOVED lines=8> */
.L_x_137:
[----:B------:R-:W-:Y:S05]  /*b400*/  BSYNC B1 ;  /* 0x0000000000017941 */ /* 0x000fea0003800000 */
.L_x_136:
        /* <DEDUP_REMOVED lines=8> */
.L_x_139:
[----:B------:R-:W-:Y:S05]  /*b490*/  BSYNC B1 ;  /* 0x0000000000017941 */ /* 0x000fea0003800000 */
.L_x_138:
        /* <DEDUP_REMOVED lines=8> */
.L_x_141:
[----:B------:R-:W-:Y:S05]  /*b520*/  BSYNC B1 ;  /* 0x0000000000017941 */ /* 0x000fea0003800000 */
.L_x_140:
        /* <DEDUP_REMOVED lines=8> */
.L_x_143:
[----:B------:R-:W-:Y:S05]  /*b5b0*/  BSYNC B1 ;  /* 0x0000000000017941 */ /* 0x000fea0003800000 */
.L_x_142:
        /* <DEDUP_REMOVED lines=8> */
.L_x_145:
[----:B------:R-:W-:Y:S05]  /*b640*/  BSYNC B1 ;  /* 0x0000000000017941 */ /* 0x000fea0003800000 */
.L_x_144:
        /* <DEDUP_REMOVED lines=8> */
.L_x_147:
[----:B------:R-:W-:Y:S05]  /*b6d0*/  BSYNC B1 ;  /* 0x0000000000017941 */ /* 0x000fea0003800000 */
.L_x_146:
        /* <DEDUP_REMOVED lines=8> */
.L_x_149:
[----:B------:R-:W-:Y:S05]  /*b760*/  BSYNC B1 ;  /* 0x0000000000017941 */ /* 0x000fea0003800000 */
.L_x_148:
        /* <DEDUP_REMOVED lines=8> */
.L_x_151:
[----:B------:R-:W-:Y:S05]  /*b7f0*/  BSYNC B1 ;  /* 0x0000000000017941 */ /* 0x000fea0003800000 */
.L_x_150:
        /* <DEDUP_REMOVED lines=8> */
.L_x_153:
[----:B------:R-:W-:Y:S05]  /*b880*/  BSYNC B1 ;  /* 0x0000000000017941 */ /* 0x000fea0003800000 */
.L_x_152:
        /* <DEDUP_REMOVED lines=8> */
.L_x_155:
[----:B------:R-:W-:Y:S05]  /*b910*/  BSYNC B1 ;  /* 0x0000000000017941 */ /* 0x000fea0003800000 */
.L_x_154:
        /* <DEDUP_REMOVED lines=8> */
.L_x_157:
[----:B------:R-:W-:Y:S05]  /*b9a0*/  BSYNC B1 ;  /* 0x0000000000017941 */ /* 0x000fea0003800000 */
.L_x_156:
        /* <DEDUP_REMOVED lines=8> */
.L_x_159:
[----:B------:R-:W-:Y:S05]  /*ba30*/  BSYNC B1 ;  /* 0x0000000000017941 */ /* 0x000fea0003800000 */
.L_x_158:
        /* <DEDUP_REMOVED lines=8> */
.L_x_161:
[----:B------:R-:W-:Y:S05]  /*bac0*/  BSYNC B1 ;  /* 0x0000000000017941 */ /* 0x000fea0003800000 */
.L_x_160:
        /* <DEDUP_REMOVED lines=8> */
.L_x_163:
[----:B------:R-:W-:Y:S05]  /*bb50*/  BSYNC B1 ;  /* 0x0000000000017941 */ /* 0x000fea0003800000 */
.L_x_162:
        /* <DEDUP_REMOVED lines=8> */
.L_x_165:
[----:B------:R-:W-:Y:S05]  /*bbe0*/  BSYNC B1 ;  /* 0x0000000000017941 */ /* 0x000fea0003800000 */
.L_x_164:
        /* <DEDUP_REMOVED lines=8> */
.L_x_167:
[----:B------:R-:W-:Y:S05]  /*bc70*/  BSYNC B1 ;  /* 0x0000000000017941 */ /* 0x000fea0003800000 */
.L_x_166:
        /* <DEDUP_REMOVED lines=8> */
.L_x_169:
[----:B------:R-:W-:Y:S05]  /*bd00*/  BSYNC B1 ;  /* 0x0000000000017941 */ /* 0x000fea0003800000 */
.L_x_168:
        /* <DEDUP_REMOVED lines=8> */
.L_x_171:
[----:B------:R-:W-:Y:S05]  /*bd90*/  BSYNC B1 ;  /* 0x0000000000017941 */ /* 0x000fea0003800000 */
.L_x_170:
        /* <DEDUP_REMOVED lines=8> */
.L_x_173:
[----:B------:R-:W-:Y:S05]  /*be20*/  BSYNC B1 ;  /* 0x0000000000017941 */ /* 0x000fea0003800000 */
.L_x_172:
        /* <DEDUP_REMOVED lines=8> */
.L_x_175:
[----:B------:R-:W-:Y:S05]  /*beb0*/  BSYNC B1 ;  /* 0x0000000000017941 */ /* 0x000fea0003800000 */
.L_x_174:
        /* <DEDUP_REMOVED lines=8> */
.L_x_177:
[----:B------:R-:W-:Y:S05]  /*bf40*/  BSYNC B1 ;  /* 0x0000000000017941 */ /* 0x000fea0003800000 */
.L_x_176:
        /* <DEDUP_REMOVED lines=8> */
.L_x_179:
[----:B------:R-:W-:Y:S05]  /*bfd0*/  BSYNC B1 ;  /* 0x0000000000017941 */ /* 0x000fea0003800000 */
.L_x_178:
        /* <DEDUP_REMOVED lines=8> */
.L_x_181:
[----:B------:R-:W-:Y:S05]  /*c060*/  BSYNC B1 ;  /* 0x0000000000017941 */ /* 0x000fea0003800000 */
.L_x_180:
        /* <DEDUP_REMOVED lines=8> */
.L_x_183:
[----:B------:R-:W-:Y:S05]  /*c0f0*/  BSYNC B1 ;  /* 0x0000000000017941 */ /* 0x000fea0003800000 */
.L_x_182:
        /* <DEDUP_REMOVED lines=8> */
.L_x_185:
[----:B------:R-:W-:Y:S05]  /*c180*/  BSYNC B1 ;  /* 0x0000000000017941 */ /* 0x000fea0003800000 */
.L_x_184:
        /* <DEDUP_REMOVED lines=8> */
.L_x_187:
[----:B------:R-:W-:Y:S05]  /*c210*/  BSYNC B1 ;  /* 0x0000000000017941 */ /* 0x000fea0003800000 */
.L_x_186:
        /* <DEDUP_REMOVED lines=8> */
.L_x_189:
[----:B------:R-:W-:Y:S05]  /*c2a0*/  BSYNC B1 ;  /* 0x0000000000017941 */ /* 0x000fea0003800000 */
.L_x_188:
        /* <DEDUP_REMOVED lines=8> */
.L_x_191:
[----:B------:R-:W-:Y:S05]  /*c330*/  BSYNC B1 ;  /* 0x0000000000017941 */ /* 0x000fea0003800000 */
.L_x_190:
        /* <DEDUP_REMOVED lines=8> */
.L_x_193:
[----:B------:R-:W-:Y:S05]  /*c3c0*/  BSYNC B1 ;  /* 0x0000000000017941 */ /* 0x000fea0003800000 */
.L_x_192:
        /* <DEDUP_REMOVED lines=8> */
.L_x_195:
[----:B------:R-:W-:Y:S05]  /*c450*/  BSYNC B1 ;  /* 0x0000000000017941 */ /* 0x000fea0003800000 */
.L_x_194:
        /* <DEDUP_REMOVED lines=8> */
.L_x_197:
[----:B------:R-:W-:Y:S05]  /*c4e0*/  BSYNC B1 ;  /* 0x0000000000017941 */ /* 0x000fea0003800000 */
.L_x_196:
        /* <DEDUP_REMOVED lines=8> */
.L_x_199:
[----:B------:R-:W-:Y:S05]  /*c570*/  BSYNC B1 ;  /* 0x0000000000017941 */ /* 0x000fea0003800000 */
.L_x_198:
        /* <DEDUP_REMOVED lines=8> */
.L_x_201:
[----:B------:R-:W-:Y:S05]  /*c600*/  BSYNC B1 ;  /* 0x0000000000017941 */ /* 0x000fea0003800000 */
.L_x_200:
        /* <DEDUP_REMOVED lines=8> */
.L_x_203:
[----:B------:R-:W-:Y:S05]  /*c690*/  BSYNC B1 ;  /* 0x0000000000017941 */ /* 0x000fea0003800000 */
.L_x_202:
        /* <DEDUP_REMOVED lines=8> */
.L_x_205:
[----:B------:R-:W-:Y:S05]  /*c720*/  BSYNC B1 ;  /* 0x0000000000017941 */ /* 0x000fea0003800000 */
.L_x_204:
        /* <DEDUP_REMOVED lines=8> */
.L_x_207:
[----:B------:R-:W-:Y:S05]  /*c7b0*/  BSYNC B1 ;  /* 0x0000000000017941 */ /* 0x000fea0003800000 */
.L_x_206:
        /* <DEDUP_REMOVED lines=8> */
.L_x_209:
[----:B------:R-:W-:Y:S05]  /*c840*/  BSYNC B1 ;  /* 0x0000000000017941 */ /* 0x000fea0003800000 */
.L_x_208:
        /* <DEDUP_REMOVED lines=8> */
.L_x_211:
[----:B------:R-:W-:Y:S05]  /*c8d0*/  BSYNC B1 ;  /* 0x0000000000017941 */ /* 0x000fea0003800000 */
.L_x_210:
        /* <DEDUP_REMOVED lines=8> */
.L_x_213:
[----:B------:R-:W-:Y:S05]  /*c960*/  BSYNC B1 ;  /* 0x0000000000017941 */ /* 0x000fea0003800000 */
.L_x_212:
        /* <DEDUP_REMOVED lines=8> */
.L_x_215:
[----:B------:R-:W-:Y:S05]  /*c9f0*/  BSYNC B1 ;  /* 0x0000000000017941 */ /* 0x000fea0003800000 */
.L_x_214:
        /* <DEDUP_REMOVED lines=8> */
.L_x_217:
[----:B------:R-:W-:Y:S05]  /*ca80*/  BSYNC B1 ;  /* 0x0000000000017941 */ /* 0x000fea0003800000 */
.L_x_216:
        /* <DEDUP_REMOVED lines=8> */
.L_x_219:
[----:B------:R-:W-:Y:S05]  /*cb10*/  BSYNC B1 ;  /* 0x0000000000017941 */ /* 0x000fea0003800000 */
.L_x_218:
        /* <DEDUP_REMOVED lines=8> */
.L_x_221:
[----:B------:R-:W-:Y:S05]  /*cba0*/  BSYNC B1 ;  /* 0x0000000000017941 */ /* 0x000fea0003800000 */
.L_x_220:
        /* <DEDUP_REMOVED lines=8> */
.L_x_223:
[----:B------:R-:W-:Y:S05]  /*cc30*/  BSYNC B1 ;  /* 0x0000000000017941 */ /* 0x000fea0003800000 */
.L_x_222:
        /* <DEDUP_REMOVED lines=8> */
.L_x_225:
[----:B------:R-:W-:Y:S05]  /*ccc0*/  BSYNC B1 ;  /* 0x0000000000017941 */ /* 0x000fea0003800000 */
.L_x_224:
        /* <DEDUP_REMOVED lines=8> */
.L_x_227:
[----:B------:R-:W-:Y:S05]  /*cd50*/  BSYNC B1 ;  /* 0x0000000000017941 */ /* 0x000fea0003800000 */
.L_x_226:
        /* <DEDUP_REMOVED lines=8> */
.L_x_229:
[----:B------:R-:W-:Y:S05]  /*cde0*/  BSYNC B1 ;  /* 0x0000000000017941 */ /* 0x000fea0003800000 */
.L_x_228:
        /* <DEDUP_REMOVED lines=8> */
.L_x_231:
[----:B------:R-:W-:Y:S05]  /*ce70*/  BSYNC B1 ;  /* 0x0000000000017941 */ /* 0x000fea0003800000 */
.L_x_230:
        /* <DEDUP_REMOVED lines=8> */
.L_x_233:
[----:B------:R-:W-:Y:S05]  /*cf00*/  BSYNC B1 ;  /* 0x0000000000017941 */ /* 0x000fea0003800000 */
.L_x_232:
        /* <DEDUP_REMOVED lines=8> */
.L_x_235:
[----:B------:R-:W-:Y:S05]  /*cf90*/  BSYNC B1 ;  /* 0x0000000000017941 */ /* 0x000fea0003800000 */
.L_x_234:
        /* <DEDUP_REMOVED lines=8> */
.L_x_237:
[----:B------:R-:W-:Y:S05]  /*d020*/  BSYNC B1 ;  /* 0x0000000000017941 */ /* 0x000fea0003800000 */
.L_x_236:
        /* <DEDUP_REMOVED lines=8> */
.L_x_239:
[----:B------:R-:W-:Y:S05]  /*d0b0*/  BSYNC B1 ;  /* 0x0000000000017941 */ /* 0x000fea0003800000 */
.L_x_238:
        /* <DEDUP_REMOVED lines=8> */
.L_x_241:
[----:B------:R-:W-:Y:S05]  /*d140*/  BSYNC B1 ;  /* 0x0000000000017941 */ /* 0x000fea0003800000 */
.L_x_240:
        /* <DEDUP_REMOVED lines=8> */
.L_x_243:
[----:B------:R-:W-:Y:S05]  /*d1d0*/  BSYNC B1 ;  /* 0x0000000000017941 */ /* 0x000fea0003800000 */
.L_x_242:
        /* <DEDUP_REMOVED lines=8> */
.L_x_245:
[----:B------:R-:W-:Y:S05]  /*d260*/  BSYNC B1 ;  /* 0x0000000000017941 */ /* 0x000fea0003800000 */
.L_x_244:
        /* <DEDUP_REMOVED lines=8> */
.L_x_247:
[----:B------:R-:W-:Y:S05]  /*d2f0*/  BSYNC B1 ;  /* 0x0000000000017941 */ /* 0x000fea0003800000 */
.L_x_246:
        /* <DEDUP_REMOVED lines=8> */
.L_x_249:
[----:B------:R-:W-:Y:S05]  /*d380*/  BSYNC B1 ;  /* 0x0000000000017941 */ /* 0x000fea0003800000 */
.L_x_248:
        /* <DEDUP_REMOVED lines=8> */
.L_x_251:
[----:B------:R-:W-:Y:S05]  /*d410*/  BSYNC B1 ;  /* 0x0000000000017941 */ /* 0x000fea0003800000 */
.L_x_250:
        /* <DEDUP_REMOVED lines=8> */
.L_x_253:
[----:B------:R-:W-:Y:S05]  /*d4a0*/  BSYNC B1 ;  /* 0x0000000000017941 */ /* 0x000fea0003800000 */
.L_x_252:
        /* <DEDUP_REMOVED lines=8> */
.L_x_255:
[----:B------:R-:W-:Y:S05]  /*d530*/  BSYNC B1 ;  /* 0x0000000000017941 */ /* 0x000fea0003800000 */
.L_x_254:
        /* <DEDUP_REMOVED lines=8> */
.L_x_257:
[----:B------:R-:W-:Y:S05]  /*d5c0*/  BSYNC B1 ;  /* 0x0000000000017941 */ /* 0x000fea0003800000 */
.L_x_256:
        /* <DEDUP_REMOVED lines=8> */
.L_x_259:
[----:B------:R-:W-:Y:S05]  /*d650*/  BSYNC B1 ;  /* 0x0000000000017941 */ /* 0x000fea0003800000 */
.L_x_258:
        /* <DEDUP_REMOVED lines=8> */
.L_x_261:
[----:B------:R-:W-:Y:S05]  /*d6e0*/  BSYNC B1 ;  /* 0x0000000000017941 */ /* 0x000fea0003800000 */
.L_x_260:
        /* <DEDUP_REMOVED lines=8> */
.L_x_263:
[----:B------:R-:W-:Y:S05]  /*d770*/  BSYNC B1 ;  /* 0x0000000000017941 */ /* 0x000fea0003800000 */
.L_x_262:
        /* <DEDUP_REMOVED lines=8> */
.L_x_265:
[----:B------:R-:W-:Y:S05]  /*d800*/  BSYNC B1 ;  /* 0x0000000000017941 */ /* 0x000fea0003800000 */
.L_x_264:
        /* <DEDUP_REMOVED lines=8> */
.L_x_267:
[----:B------:R-:W-:Y:S05]  /*d890*/  BSYNC B1 ;  /* 0x0000000000017941 */ /* 0x000fea0003800000 */
.L_x_266:
        /* <DEDUP_REMOVED lines=8> */
.L_x_269:
[----:B------:R-:W-:Y:S05]  /*d920*/  BSYNC B1 ;  /* 0x0000000000017941 */ /* 0x000fea0003800000 */
.L_x_268:
        /* <DEDUP_REMOVED lines=8> */
.L_x_271:
[----:B------:R-:W-:Y:S05]  /*d9b0*/  BSYNC B1 ;  /* 0x0000000000017941 */ /* 0x000fea0003800000 */
.L_x_270:
        /* <DEDUP_REMOVED lines=8> */
.L_x_273:
[----:B------:R-:W-:Y:S05]  /*da40*/  BSYNC B1 ;  /* 0x0000000000017941 */ /* 0x000fea0003800000 */
.L_x_272:
        /* <DEDUP_REMOVED lines=8> */
.L_x_275:
[----:B------:R-:W-:Y:S05]  /*dad0*/  BSYNC B1 ;  /* 0x0000000000017941 */ /* 0x000fea0003800000 */
.L_x_274:
        /* <DEDUP_REMOVED lines=8> */
.L_x_277:
[----:B------:R-:W-:Y:S05]  /*db60*/  BSYNC B1 ;  /* 0x0000000000017941 */ /* 0x000fea0003800000 */
.L_x_276:
        /* <DEDUP_REMOVED lines=8> */
.L_x_279:
[----:B------:R-:W-:Y:S05]  /*dbf0*/  BSYNC B1 ;  /* 0x0000000000017941 */ /* 0x000fea0003800000 */
.L_x_278:
        /* <DEDUP_REMOVED lines=8> */
.L_x_281:
[----:B------:R-:W-:Y:S05]  /*dc80*/  BSYNC B1 ;  /* 0x0000000000017941 */ /* 0x000fea0003800000 */
.L_x_280:
[----:B------:R-:W3:Y:S01]  /*dc90*/  LDL.LU R162, [R1+0x1f0] ;  /* 0x0001f00001a27983 */ /* 0x000ee20000300800 */
[----:B-1---5:R-:W-:Y:S01]  /*dca0*/  FMUL R161, R23, R16 ;  /* 0x0000001017a17220 */ /* 0x022fe20000400000 */
[----:B------:R-:W-:Y:S01]  /*dcb0*/  ISETP.GT.AND P1, PT, R0, 0xf9, P1 ;  /* 0x000000f90000780c */ /* 0x000fe20000f24270 */
[----:B------:R-:W-:Y:S01]  /*dcc0*/  BSSY B1, `(.L_x_282) ;  /* 0x0000006000017945 */ /* 0x000fe20003800000 */
[----:B------:R-:W-:Y:S01]  /*dcd0*/  IADD3 R165, P0, R153, 0x80, RZ ;  /* 0x0000008099a57810 */ /* 0x000fe20007f1e0ff */
[----:B---3--:R-:W-:-:S05]  /*dce0*/  FFMA R161, R162, R2, R161 ;  /* 0x00000002a2a17223 */ /* 0x008fca00000000a1 */
[----:B------:R1:W-:Y:S05]  /*dcf0*/  @P4 STG.E desc[UR36][R4.64+0x3e0], R161 ;  /* 0x0003e0a104004986 */ /* 0x0003ea000c101924 */
[----:B------:R-:W-:Y:S05]  /*dd00*/  @!P1 BRA `(.L_x_283) ;  /* 0x0000000000049947 */ /* 0x000fea0003800000 */
[----:B------:R3:W5:Y:S02]  /*dd10*/  LDG.E.LTC128B R23, desc[UR36][R10.64+0x3e4] ;  /* 0x0003e4240a177981 */ /* 0x000764000c1e1920 */
.L_x_283:
[----:B------:R-:W-:Y:S05]  /*dd20*/  BSYNC B1 ;  /* 0x0000000000017941 */ /* 0x000fea0003800000 */
.L_x_282:
[----:B0-234-:R-:W2:Y:S01]  /*dd30*/  LDL.LU R10, [R1+0x1f4] ;  /* 0x0001f400010a7983 */ /* 0x01dea20000300800 */
[----:B-----5:R-:W-:Y:S01]  /*dd40*/  FMUL R11, R23, R16 ;  /* 0x00000010170b7220 */ /* 0x020fe20000400000 */
[----:B------:R-:W-:Y:S01]  /*dd50*/  ISETP.GT.AND P3, PT, R0, 0xf8, P2 ;  /* 0x000000f80000780c */ /* 0x000fe20001764270 */
[----:B------:R-:W-:Y:S01]  /*dd60*/  BSSY B1, `(.L_x_284) ;  /* 0x0000007000017945 */ /* 0x000fe20003800000 */
[----:B------:R-:W-:Y:S01]  /*dd70*/  IADD3.X R153, RZ, UR7, RZ, P0, !PT ;  /* 0x00000007ff997c10 */ /* 0x000fe200087fe4ff */
[----:B--2---:R-:W-:-:S04]  /*dd80*/  FFMA R11, R10, R2, R11 ;  /* 0x000000020a0b7223 */ /* 0x004fc8000000000b */
[----:B------:R-:W-:Y:S01]  /*dd90*/  IMAD R10, R153, R14, RZ ;  /* 0x0000000e990a7224 */ /* 0x000fe200078e02ff */
[----:B------:R0:W-:Y:S05]  /*dda0*/  @P1 STG.E desc[UR36][R4.64+0x3e4], R11 ;  /* 0x0003e40b04001986 */ /* 0x0001ea000c101924 */
[----:B------:R-:W-:Y:S05]  /*ddb0*/  @!P3 BRA `(.L_x_285) ;  /* 0x000000000004b947 */ /* 0x000fea0003800000 */
[----:B------:R2:W5:Y:S02]  /*ddc0*/  LDG.E.LTC128B R23, desc[UR36][R8.64+0x3e0] ;  /* 0x0003e02408177981 */ /* 0x000564000c1e1920 */
.L_x_285:
[----:B------:R-:W-:Y:S05]  /*ddd0*/  BSYNC B1 ;  /* 0x0000000000017941 */ /* 0x000fea0003800000 */
.L_x_284:
[----:B------:R-:W3:Y:S01]  /*dde0*/  LDL.LU R153, [R1+0x1f8] ;  /* 0x0001f80001997983 */ /* 0x000ee20000300800 */
[----:B0----5:R-:W-:Y:S01]  /*ddf0*/  FMUL R11, R23, R16 ;  /* 0x00000010170b7220 */ /* 0x021fe20000400000 */
[C---:B------:R-:W-:Y:S01]  /*de00*/  ISETP.GT.AND P2, PT, R0.reuse, 0xf9, P2 ;  /* 0x000000f90000780c */ /* 0x040fe20001744270 */
[----:B------:R-:W-:Y:S01]  /*de10*/  IMAD R163, R165, R15, R10 ;  /* 0x0000000fa5a37224 */ /* 0x000fe200078e020a */
[----:B------:R-:W-:Y:S01]  /*de20*/  ISETP.GT.AND P0, PT, R3, 0x80, PT ;  /* 0x000000800300780c */ /* 0x000fe20003f04270 */
[----:B------:R-:W-:Y:S03]  /*de30*/  BSSY B1, `(.L_x_286) ;  /* 0x0000008000017945 */ /* 0x000fe60003800000 */
[----:B------:R-:W-:Y:S01]  /*de40*/  ISETP.GT.AND P1, PT, R0, RZ, P0 ;  /* 0x000000ff0000720c */ /* 0x000fe20000724270 */
[----:B---3--:R-:W-:Y:S01]  /*de50*/  FFMA R153, R153, R2, R11 ;  /* 0x0000000299997223 */ /* 0x008fe2000000000b */
[----:B------:R-:W-:-:S04]  /*de60*/  IMAD.WIDE.U32 R10, R165, R14, R20 ;  /* 0x0000000ea50a7225 */ /* 0x000fc800078e0014 */
[----:B------:R0:W-:Y:S01]  /*de70*/  @P3 STG.E desc[UR36][R6.64+0x3e0], R153 ;  /* 0x0003e09906003986 */ /* 0x0001e2000c101924 */
[----:B------:R-:W-:Y:S01]  /*de80*/  IMAD.IADD R15, R11, 0x1, R163 ;  /* 0x000000010b0f7824 */ /* 0x000fe200078e02a3 */
[----:B------:R-:W-:Y:S06]  /*de90*/  @!P2 BRA `(.L_x_287) ;  /* 0x000000000004a947 */ /* 0x000fec0003800000 */
[----:B------:R3:W5:Y:S02]  /*dea0*/  LDG.E.LTC128B R23, desc[UR36][R8.64+0x3e4] ;  /* 0x0003e42408177981 */ /* 0x000764000c1e1920 */
.L_x_287:
[----:B------:R-:W-:Y:S05]  /*deb0*/  BSYNC B1 ;  /* 0x0000000000017941 */ /* 0x000fea0003800000 */
.L_x_286:
[----:B0-----:R-:W4:Y:S01]  /*dec0*/  LDL.LU R153, [R1+0x1fc] ;  /* 0x0001fc0001997983 */ /* 0x001f220000300800 */
[----:B-----5:R-:W-:Y:S01]  /*ded0*/  FMUL R11, R23, R16 ;  /* 0x00000010170b7220 */ /* 0x020fe20000400000 */
[----:B--23--:R-:W-:-:S04]  /*dee0*/  LEA R8, P3, R10, R12, 0x2 ;  /* 0x0000000c0a087211 */ /* 0x00cfc800078610ff */
[----:B------:R-:W-:Y:S01]  /*def0*/  LEA.HI.X R9, R10, R13, R15, 0x2, P3 ;  /* 0x0000000d0a097211 */ /* 0x000fe200018f140f */
[----:B----4-:R-:W-:Y:S01]  /*df00*/  FFMA R155, R153, R2, R11 ;  /* 0x00000002999b7223 */ /* 0x010fe2000000000b */
[----:B------:R-:W-:-:S04]  /*df10*/  MOV R153, R23 ;  /* 0x0000001700997202 */ /* 0x000fc80000000f00 */
[----:B------:R0:W-:Y:S04]  /*df20*/  @P2 STG.E desc[UR36][R6.64+0x3e4], R155 ;  /* 0x0003e49b06002986 */ /* 0x0001e8000c101924 */
[----:B------:R2:W3:Y:S01]  /*df30*/  @P1 LDG.E.LTC128B R153, desc[UR36][R8.64] ;  /* 0x0000002408991981 */ /* 0x0004e2000c1e1920 */
[----:B-1----:R-:W-:Y:S01]  /*df40*/  MOV R161, UR8 ;  /* 0x0000000800a17c02 */ /* 0x002fe20008000f00 */
[CC--:B------:R-:W-:Y:S01]  /*df50*/  IMAD.WIDE.U32 R10, R165.reuse, R14.reuse, R18 ;  /* 0x0000000ea50a7225 */ /* 0x0c0fe200078e0012 */
[----:B------:R-:W-:Y:S01]  /*df60*/  ISETP.GT.AND P4, PT, R0, 0x1, P0 ;  /* 0x000000010000780c */ /* 0x000fe20000784270 */
[----:B------:R-:W-:Y:S02]  /*df70*/  BSSY B1, `(.L_x_288) ;  /* 0x0000015000017945 */ /* 0x000fe40003800000 */
[----:B------:R-:W-:Y:S01]  /*df80*/  IMAD.WIDE.U32 R14, R165, R14, R156 ;  /* 0x0000000ea50e7225 */ /* 0x000fe200078e009c */
[----:B------:R-:W-:-:S03]  /*df90*/  MOV R156, UR9 ;  /* 0x00000009009c7c02 */ /* 0x000fc60008000f00 */
[----:B------:R-:W-:Y:S01]  /*dfa0*/  IMAD.U32 R157, RZ, RZ, UR8 ;  /* 0x00000008ff9d7e24 */ /* 0x000fe2000f8e00ff */
[----:B------:R-:W-:Y:S01]  /*dfb0*/  IADD3 R15, R163, R15, RZ ;  /* 0x0000000fa30f7210 */ /* 0x000fe20007ffe0ff */
[----:B------:R-:W-:Y:S02]  /*dfc0*/  IMAD.SHL.U32 R161, R161, 0x200, RZ ;  /* 0x00000200a1a17824 */ /* 0x000fe400078e00ff */
[----:B------:R-:W-:Y:S01]  /*dfd0*/  IMAD.IADD R11, R163, 0x1, R11 ;  /* 0x00000001a30b7824 */ /* 0x000fe200078e020b */
[----:B------:R-:W-:Y:S02]  /*dfe0*/  SHF.L.U64.HI R157, R157, 0x9, R156 ;  /* 0x000000099d9d7819 */ /* 0x000fe4000001029c */
[----:B--2---:R-:W-:Y:S01]  /*dff0*/  IADD3 R8, P2, R161, R4, RZ ;  /* 0x00000004a1087210 */ /* 0x004fe20007f5e0ff */
[----:B------:R-:W-:Y:S01]  /*e000*/  IMAD.WIDE.U32 R10, R22, UR43, R10 ;  /* 0x0000002b160a7c25 */ /* 0x000fe2000f8e000a */
[----:B------:R-:W-:-:S03]  /*e010*/  IADD3 R156, P3, R154, R14, RZ ;  /* 0x0000000e9a9c7210 */ /* 0x000fc60007f7e0ff */
[----:B------:R-:W-:Y:S01]  /*e020*/  IMAD.X R9, R157, 0x1, R5, P2 ;  /* 0x000000019d097824 */ /* 0x000fe200010e0605 */
[----:B------:R-:W-:Y:S02]  /*e030*/  IADD3 R11, R159, R11, RZ ;  /* 0x0000000b9f0b7210 */ /* 0x000fe40007ffe0ff */
[----:B0-----:R-:W-:Y:S02]  /*e040*/  LEA R6, P5, R10, R12, 0x2 ;  /* 0x0000000c0a067211 */ /* 0x001fe400078a10ff */
[----:B------:R-:W-:Y:S01]  /*e050*/  IADD3 R154, P2, R18, R14, RZ ;  /* 0x0000000e129a7210 */ /* 0x000fe20007f5e0ff */
[----:B---3--:R-:W-:-:S04]  /*e060*/  FMUL R7, R153, R16 ;  /* 0x0000001099077220 */ /* 0x008fc80000400000 */
[----:B------:R-:W-:Y:S01]  /*e070*/  FFMA R23, R24, R2, R7 ;  /* 0x0000000218177223 */ /* 0x000fe20000000007 */
[----:B------:R-:W-:-:S04]  /*e080*/  LEA.HI.X R7, R10, R13, R11, 0x2, P5 ;  /* 0x0000000d0a077211 */ /* 0x000fc800028f140b */
[----:B------:R0:W-:Y:S01]  /*e090*/  @P1 STG.E desc[UR36][R8.64], R23 ;  /* 0x0000001708001986 */ /* 0x0001e2000c101924 */
[----:B------:R-:W-:Y:S05]  /*e0a0*/  @!P4 BRA `(.L_x_289) ;  /* 0x000000000004c947 */ /* 0x000fea0003800000 */
[----:B------:R1:W5:Y:S02]  /*e0b0*/  LDG.E.LTC128B R153, desc[UR36][R6.64+0x4] ;  /* 0x0000042406997981 */ /* 0x000364000c1e1920 */
.L_x_289:
[----:B------:R-:W-:Y:S05]  /*e0c0*/  BSYNC B1 ;  /* 0x0000000000017941 */ /* 0x000fea0003800000 */
.L_x_288:
[----:B-----5:R-:W-:Y:S01]  /*e0d0*/  FMUL R10, R153, R16 ;  /* 0x00000010990a7220 */ /* 0x020fe20000400000 */
[----:B------:R-:W-:Y:S01]  /*e0e0*/  ISETP.GT.AND P1, PT, R3, 0x88, PT ;  /* 0x000000880300780c */ /* 0x000fe20003f24270 */
[----:B------:R-:W-:Y:S01]  /*e0f0*/  IMAD.X R20, R15, 0x1, R21, P3 ;  /* 0x000000010f147824 */ /* 0x000fe200018e0615 */
[----:B------:R-:W-:Y:S01]  /*e100*/  IADD3.X R155, R19, R15, RZ, P2, !PT ;  /* 0x0000000f139b7210 */ /* 0x000fe200017fe4ff */
[----:B------:R-:W-:Y:S01]  /*e110*/  FFMA R25, R25, R2, R10 ;  /* 0x0000000219197223 */ /* 0x000fe2000000000a */
[----:B------:R-:W-:Y:S01]  /*e120*/  ISETP.GT.AND P2, PT, R0, RZ, P1 ;  /* 0x000000ff0000720c */ /* 0x000fe20000f44270 */
[----:B------:R-:W-:Y:S01]  /*e130*/  BSSY B1, `(.L_x_290) ;  /* 0x0000009000017945 */ /* 0x000fe20003800000 */
[----:B------:R-:W-:Y:S01]  /*e140*/  LEA R10, P5, R156, R12, 0x2 ;  /* 0x0000000c9c0a7211 */ /* 0x000fe200078a10ff */
[----:B0-----:R-:W-:Y:S01]  /*e150*/  IMAD.WIDE.U32 R22, R22, UR43, R154 ;  /* 0x0000002b16167c25 */ /* 0x001fe2000f8e009a */
[----:B------:R0:W-:Y:S01]  /*e160*/  @P4 STG.E desc[UR36][R8.64+0x4], R25 ;  /* 0x0000041908004986 */ /* 0x0001e2000c101924 */
[----:B------:R-:W-:-:S02]  /*e170*/  IADD3 R14, P3, R8, R160, RZ ;  /* 0x000000a0080e7210 */ /* 0x000fc40007f7e0ff */
[----:B------:R-:W-:Y:S01]  /*e180*/  LEA.HI.X R11, R156, R13, R20, 0x2, P5 ;  /* 0x0000000d9c0b7211 */ /* 0x000fe200028f1414 */
[----:B------:R-:W-:-:S05]  /*e190*/  IMAD.IADD R159, R159, 0x1, R23 ;  /* 0x000000019f9f7824 */ /* 0x000fca00078e0217 */
[----:B------:R-:W-:Y:S05]  /*e1a0*/  @!P2 BRA `(.L_x_291) ;  /* 0x000000000004a947 */ /* 0x000fea0003800000 */
[----:B------:R2:W5:Y:S02]  /*e1b0*/  LDG.E.LTC128B R153, desc[UR36][R10.64] ;  /* 0x000000240a997981 */ /* 0x000564000c1e1920 */
.L_x_291:
[----:B------:R-:W-:Y:S05]  /*e1c0*/  BSYNC B1 ;  /* 0x0000000000017941 */ /* 0x000fea0003800000 */
.L_x_290:
[----:B-----5:R-:W-:Y:S01]  /*e1d0*/  FMUL R3, R153, R16 ;  /* 0x0000001099037220 */ /* 0x020fe20000400000 */
[----:B------:R-:W-:Y:S01]  /*e1e0*/  IADD3.X R15, R9, R158, RZ, P3, !PT ;  /* 0x0000009e090f7210 */ /* 0x000fe20001ffe4ff */
[----:B------:R-:W-:Y:S01]  /*e1f0*/  BSSY B1, `(.L_x_292) ;  /* 0x0000008000017945 */ /* 0x000fe20003800000 */
[----:B------:R-:W-:Y:S01]  /*e200*/  ISETP.GT.AND P4, PT, R0, 0x1, P1 ;  /* 0x000000010000780c */ /* 0x000fe20000f84270 */
[----:B------:R-:W-:Y:S01]  /*e210*/  FFMA R3, R26, R2, R3 ;  /* 0x000000021a037223 */ /* 0x000fe20000000003 */
[----:B------:R-:W-:-:S04]  /*e220*/  LEA R12, P5, R22, R12, 0x2 ;  /* 0x0000000c160c7211 */ /* 0x000fc800078a10ff */
[----:B------:R3:W-:Y:S01]  /*e230*/  @P2 STG.E desc[UR36][R14.64], R3 ;  /* 0x000000030e002986 */ /* 0x0007e2000c101924 */
[----:B------:R-:W-:-:S06]  /*e240*/  LEA.HI.X R13, R22, R13, R159, 0x2, P5 ;  /* 0x0000000d160d7211 */ /* 0x000fcc00028f149f */
[----:B------:R-:W-:Y:S05]  /*e250*/  @!P4 BRA `(.L_x_293) ;  /* 0x000000000004c947 */ /* 0x000fea0003800000 */
[----:B------:R4:W5:Y:S02]  /*e260*/  LDG.E.LTC128B R153, desc[UR36][R12.64+0x4] ;  /* 0x000004240c997981 */ /* 0x000964000c1e1920 */
.L_x_293:
[----:B------:R-:W-:Y:S05]  /*e270*/  BSYNC B1 ;  /* 0x0000000000017941 */ /* 0x000fea0003800000 */
.L_x_292:
[----:B--2--5:R-:W-:Y:S01]  /*e280*/  FMUL R10, R153, R16 ;  /* 0x00000010990a7220 */ /* 0x024fe20000400000 */
[----:B------:R-:W-:Y:S01]  /*e290*/  ISETP.GT.AND P2, PT, R0, 0x8, P0 ;  /* 0x000000080000780c */ /* 0x000fe20000744270 */
[----:B------:R-:W-:Y:S02]  /*e2a0*/  BSSY B1, `(.L_x_294) ;  /* 0x0000005000017945 */ /* 0x000fe40003800000 */
[----:B------:R-:W-:-:S05]  /*e2b0*/  FFMA R27, R27, R2, R10 ;  /* 0x000000021b1b7223 */ /* 0x000fca000000000a */
[----:B------:R2:W-:Y:S05]  /*e2c0*/  @P4 STG.E desc[UR36][R14.64+0x4], R27 ;  /* 0x0000041b0e004986 */ /* 0x0005ea000c101924 */
[----:B------:R-:W-:Y:S05]  /*e2d0*/  @!P2 BRA `(.L_x_295) ;  /* 0x000000000004a947 */ /* 0x000fea0003800000 */
[----:B------:R0:W5:Y:S02]  /*e2e0*/  LDG.E.LTC128B R153, desc[UR36][R6.64+0x20] ;  /* 0x0000202406997981 */ /* 0x000164000c1e1920 */
.L_x_295:
[----:B------:R-:W-:Y:S05]  /*e2f0*/  BSYNC B1 ;  /* 0x0000000000017941 */ /* 0x000fea0003800000 */
.L_x_294:
[----:B---3-5:R-:W-:Y:S01]  /*e300*/  FMUL R3, R153, R16 ;  /* 0x0000001099037220 */ /* 0x028fe20000400000 */
[----:B------:R-:W-:Y:S01]  /*e310*/  ISETP.GT.AND P3, PT, R0, 0x9, P0 ;  /* 0x000000090000780c */ /* 0x000fe20000764270 */
[----:B------:R-:W-:Y:S02]  /*e320*/  BSSY B1, `(.L_x_296) ;  /* 0x0000005000017945 */ /* 0x000fe40003800000 */
[----:B------:R-:W-:-:S05]  /*e330*/  FFMA R3, R28, R2, R3 ;  /* 0x000000021c037223 */ /* 0x000fca0000000003 */
[----:B------:R3:W-:Y:S05]  /*e340*/  @P2 STG.E desc[UR36][R8.64+0x20], R3 ;  /* 0x0000200308002986 */ /* 0x0007ea000c101924 */
[----:B------:R-:W-:Y:S05]  /*e350*/  @!P3 BRA `(.L_x_297) ;  /* 0x000000000004b947 */ /* 0x000fea0003800000 */
[----:B------:R0:W5:Y:S02]  /*e360*/  LDG.E.LTC128B R153, desc[UR36][R6.64+0x24] ;  /* 0x0000242406997981 */ /* 0x000164000c1e1920 */
.L_x_297:
[----:B------:R-:W-:Y:S05]  /*e370*/  BSYNC B1 ;  /* 0x0000000000017941 */ /* 0x000fea0003800000 */
.L_x_296:
[----:B--2--5:R-:W-:Y:S01]  /*e380*/  FMUL R14, R153, R16 ;  /* 0x00000010990e7220 */ /* 0x024fe20000400000 */
[----:B------:R-:W-:Y:S01]  /*e390*/  ISETP.GT.AND P5, PT, R0, 0x8, P1 ;  /* 0x000000080000780c */ /* 0x000fe20000fa4270 */
[----:B------:R-:W-:Y:S01]  /*e3a0*/  BSSY B1, `(.L_x_298) ;  /* 0x0000006000017945 */ /* 0x000fe20003800000 */
[----:B------:R-:W-:Y:S01]  /*e3b0*/  IADD3 R10, P2, R160, R8, RZ ;  /* 0x00000008a00a7210 */ /* 0x000fe20007f5e0ff */
[----:B------:R-:W-:-:S05]  /*e3c0*/  FFMA R29, R29, R2, R14 ;  /* 0x000000021d1d7223 */ /* 0x000fca000000000e */
[----:B------:R2:W-:Y:S05]  /*e3d0*/  @P3 STG.E desc[UR36][R8.64+0x24], R29 ;  /* 0x0000241d08003986 */ /* 0x0005ea000c101924 */
[----:B------:R-:W-:Y:S05]  /*e3e0*/  @!P5 BRA `(.L_x_299) ;  /* 0x000000000004d947 */ /* 0x000fea0003800000 */
[----:B------:R0:W5:Y:S02]  /*e3f0*/  LDG.E.LTC128B R153, desc[UR36][R12.64+0x20] ;  /* 0x000020240c997981 */ /* 0x000164000c1e1920 */
.L_x_299:
[----:B------:R-:W-:Y:S05]  /*e400*/  BSYNC B1 ;  /* 0x0000000000017941 */ /* 0x000fea0003800000 */
.L_x_298:
[----:B---3-5:R-:W-:Y:S01]  /*e410*/  FMUL R3, R153, R16 ;  /* 0x0000001099037220 */ /* 0x028fe20000400000 */
[----:B------:R-:W-:Y:S01]  /*e420*/  IMAD.X R11, R158, 0x1, R9, P2 ;  /* 0x000000019e0b7824 */ /* 0x000fe200010e0609 */
[----:B------:R-:W-:Y:S01]  /*e430*/  ISETP.GT.AND P4, PT, R0, 0x9, P1 ;  /* 0x000000090000780c */ /* 0x000fe20000f84270 */
[----:B------:R-:W-:Y:S01]  /*e440*/  BSSY B1, `(.L_x_300) ;  /* 0x0000006000017945 */ /* 0x000fe20003800000 */
[----:B------:R-:W-:Y:S01]  /*e450*/  FFMA R3, R30, R2, R3 ;  /* 0x000000021e037223 */ /* 0x000fe20000000003 */
[----:B------:R-:W-:-:S04]  /*e460*/  IADD3 R160, P3, P2, R160, R4, R161 ;  /* 0x00000004a0a07210 */ /* 0x000fc80007a7e0a1 */
[----:B------:R3:W-:Y:S06]  /*e470*/  @P5 STG.E desc[UR36][R10.64+0x20], R3 ;  /* 0x000020030a005986 */ /* 0x0007ec000c101924 */
[----:B------:R-:W-:Y:S05]  /*e480*/  @!P4 BRA `(.L_x_301) ;  /* 0x000000000004c947 */ /* 0x000fea0003800000 */
[----:B------:R0:W5:Y:S02]  /*e490*/  LDG.E.LTC128B R153, desc[UR36][R12.64+0x24] ;  /* 0x000024240c997981 */ /* 0x000164000c1e1920 */
.L_x_301:
[----:B------:R-:W-:Y:S05]  /*e4a0*/  BSYNC B1 ;  /* 0x0000000000017941 */ /* 0x000fea0003800000 */
.L_x_300:
[----:B-----5:R-:W-:Y:S01]  /*e4b0*/  FMUL R4, R153, R16 ;  /* 0x0000001099047220 */ /* 0x020fe20000400000 */
[----:B------:R-:W-:Y:S01]  /*e4c0*/  IADD3.X R161, R158, R5, R157, P3, P2 ;  /* 0x000000059ea17210 */ /* 0x000fe20001fe449d */
[----:B------:R-:W-:Y:S01]  /*e4d0*/  BSSY B1, `(.L_x_302) ;  /* 0x0000006000017945 */ /* 0x000fe20003800000 */
[----:B------:R-:W-:Y:S01]  /*e4e0*/  ISETP.GT.AND P5, PT, R0, 0x10, P0 ;  /* 0x000000100000780c */ /* 0x000fe200007a4270 */
[----:B------:R-:W-:-:S05]  /*e4f0*/  FFMA R31, R31, R2, R4 ;  /* 0x000000021f1f7223 */ /* 0x000fca0000000004 */
[----:B------:R0:W-:Y:S07]  /*e500*/  @P4 STG.E desc[UR36][R160.64+0x24], R31 ;  /* 0x0000241fa0004986 */ /* 0x0001ee000c101924 */
[----:B------:R-:W-:Y:S05]  /*e510*/  @!P5 BRA `(.L_x_303) ;  /* 0x000000000004d947 */ /* 0x000fea0003800000 */
[----:B------:R0:W5:Y:S02]  /*e520*/  LDG.E.LTC128B R153, desc[UR36][R6.64+0x40] ;  /* 0x0000402406997981 */ /* 0x000164000c1e1920 */
.L_x_303:
[----:B------:R-:W-:Y:S05]  /*e530*/  BSYNC B1 ;  /* 0x0000000000017941 */ /* 0x000fea0003800000 */
.L_x_302:
[----:B---3-5:R-:W-:Y:S01]  /*e540*/  FMUL R3, R153, R16 ;  /* 0x0000001099037220 */ /* 0x028fe20000400000 */
[----:B------:R-:W-:Y:S01]  /*e550*/  ISETP.GT.AND P2, PT, R0, 0x11, P0 ;  /* 0x000000110000780c */ /* 0x000fe20000744270 */
[----:B------:R-:W-:Y:S02]  /*e560*/  BSSY B1, `(.L_x_304) ;  /* 0x0000005000017945 */ /* 0x000fe40003800000 */
[----:B------:R-:W-:-:S05]  /*e570*/  FFMA R3, R32, R2, R3 ;  /* 0x0000000220037223 */ /* 0x000fca0000000003 */
[----:B------:R3:W-:Y:S05]  /*e580*/  @P5 STG.E desc[UR36][R8.64+0x40], R3 ;  /* 0x0000400308005986 */ /* 0x0007ea000c101924 */
[----:B------:R-:W-:Y:S05]  /*e590*/  @!P2 BRA `(.L_x_305) ;  /* 0x000000000004a947 */ /* 0x000fea0003800000 */
[----:B------:R0:W5:Y:S02]  /*e5a0*/  LDG.E.LTC128B R153, desc[UR36][R6.64+0x44] ;  /* 0x0000442406997981 */ /* 0x000164000c1e1920 */
.L_x_305:
[----:B------:R-:W-:Y:S05]  /*e5b0*/  BSYNC B1 ;  /* 0x0000000000017941 */ /* 0x000fea0003800000 */
.L_x_304:
[----:B-----5:R-:W-:Y:S01]  /*e5c0*/  FMUL R4, R153, R16 ;  /* 0x0000001099047220 */ /* 0x020fe20000400000 */
[----:B------:R-:W-:Y:S01]  /*e5d0*/  ISETP.GT.AND P3, PT, R0, 0x10, P1 ;  /* 0x000000100000780c */ /* 0x000fe20000f64270 */
[----:B------:R-:W-:Y:S02]  /*e5e0*/  BSSY B1, `(.L_x_306) ;  /* 0x0000005000017945 */ /* 0x000fe40003800000 */
[----:B------:R-:W-:-:S05]  /*e5f0*/  FFMA R33, R33, R2, R4 ;  /* 0x0000000221217223 */ /* 0x000fca0000000004 */
[----:B------:R0:W-:Y:S05]  /*e600*/  @P2 STG.E desc[UR36][R8.64+0x44], R33 ;  /* 0x0000442108002986 */ /* 0x0001ea000c101924 */
[----:B------:R-:W-:Y:S05]  /*e610*/  @!P3 BRA `(.L_x_307) ;  /* 0x000000000004b947 */ /* 0x000fea0003800000 */
[----:B------:R0:W5:Y:S02]  /*e620*/  LDG.E.LTC128B R153, desc[UR36][R12.64+0x40] ;  /* 0x000040240c997981 */ /* 0x000164000c1e1920 */
.L_x_307:
[----:B------:R-:W-:Y:S05]  /*e630*/  BSYNC B1 ;  /* 0x0000000000017941 */ /* 0x000fea0003800000 */
.L_x_306:
[----:B---3-5:R-:W-:Y:S01]  /*e640*/  FMUL R3, R153, R16 ;  /* 0x0000001099037220 */ /* 0x028fe20000400000 */
[----:B------:R-:W-:Y:S01]  /*e650*/  @P3 MOV R4, R160 ;  /* 0x000000a000043202 */ /* 0x000fe20000000f00 */
[----:B------:R-:W-:Y:S01]  /*e660*/  @P3 IMAD.MOV.U32 R5, RZ, RZ, R161 ;  /* 0x000000ffff053224 */ /* 0x000fe200078e00a1 */
[----:B------:R-:W-:Y:S01]  /*e670*/  ISETP.GT.AND P2, PT, R0, 0x11, P1 ;  /* 0x000000110000780c */ /* 0x000fe20000f44270 */
[----:B------:R-:W-:Y:S01]  /*e680*/  FFMA R3, R34, R2, R3 ;  /* 0x0000000222037223 */ /* 0x000fe20000000003 */
[----:B------:R-:W-:Y:S04]  /*e690*/  BSSY B1, `(.L_x_308) ;  /* 0x0000004000017945 */ /* 0x000fe80003800000 */
[----:B------:R3:W-:Y:S07]  /*e6a0*/  @P3 STG.E desc[UR36][R4.64+0x40], R3 ;  /* 0x0000400304003986 */ /* 0x0007ee000c101924 */
[----:B------:R-:W-:Y:S05]  /*e6b0*/  @!P2 BRA `(.L_x_309) ;  /* 0x000000000004a947 */ /* 0x000fea0003800000 */
[----:B------:R0:W5:Y:S02]  /*e6c0*/  LDG.E.LTC128B R153, desc[UR36][R12.64+0x44] ;  /* 0x000044240c997981 */ /* 0x000164000c1e1920 */
.L_x_309:
[----:B------:R-:W-:Y:S05]  /*e6d0*/  BSYNC B1 ;  /* 0x0000000000017941 */ /* 0x000fea0003800000 */
.L_x_308:
[----:B---3-5:R-:W-:Y:S01]  /*e6e0*/  FMUL R4, R153, R16 ;  /* 0x0000001099047220 */ /* 0x028fe20000400000 */
[----:B------:R-:W-:Y:S01]  /*e6f0*/  @P2 IMAD.MOV.U32 R5, RZ, RZ, R161 ;  /* 0x000000ffff052224 */ /* 0x000fe200078e00a1 */
[----:B------:R-:W-:Y:S01]  /*e700*/  ISETP.GT.AND P3, PT, R0, 0x18, P0 ;  /* 0x000000180000780c */ /* 0x000fe20000764270 */
[----:B------:R-:W-:Y:S01]  /*e710*/  BSSY B1, `(.L_x_310) ;  /* 0x0000006000017945 */ /* 0x000fe20003800000 */
[----:B------:R-:W-:Y:S01]  /*e720*/  FFMA R35, R35, R2, R4 ;  /* 0x0000000223237223 */ /* 0x000fe20000000004 */
[----:B------:R-:W-:-:S05]  /*e730*/  @P2 MOV R4, R160 ;  /* 0x000000a000042202 */ /* 0x000fca0000000f00 */
[----:B------:R3:W-:Y:S05]  /*e740*/  @P2 STG.E desc[UR36][R4.64+0x44], R35 ;  /* 0x0000442304002986 */ /* 0x0007ea000c101924 */
[----:B------:R-:W-:Y:S05]  /*e750*/  @!P3 BRA `(.L_x_311) ;  /* 0x000000000004b947 */ /* 0x000fea0003800000 */
[----:B------:R0:W5:Y:S02]  /*e760*/  LDG.E.LTC128B R153, desc[UR36][R6.64+0x60] ;  /* 0x0000602406997981 */ /* 0x000164000c1e1920 */
.L_x_311:
[----:B------:R-:W-:Y:S05]  /*e770*/  BSYNC B1 ;  /* 0x0000000000017941 */ /* 0x000fea0003800000 */
.L_x_310:
[----:B-----5:R-:W-:Y:S01]  /*e780*/  FMUL R3, R153, R16 ;  /* 0x0000001099037220 */ /* 0x020fe20000400000 */
[----:B------:R-:W-:Y:S01]  /*e790*/  ISETP.GT.AND P2, PT, R0, 0x19, P0 ;  /* 0x000000190000780c */ /* 0x000fe20000744270 */
[----:B------:R-:W-:Y:S02]  /*e7a0*/  BSSY B1, `(.L_x_312) ;  /* 0x0000005000017945 */ /* 0x000fe40003800000 */
[----:B------:R-:W-:-:S05]  /*e7b0*/  FFMA R3, R36, R2, R3 ;  /* 0x0000000224037223 */ /* 0x000fca0000000003 */
[----:B------:R0:W-:Y:S05]  /*e7c0*/  @P3 STG.E desc[UR36][R8.64+0x60], R3 ;  /* 0x0000600308003986 */ /* 0x0001ea000c101924 */
[----:B------:R-:W-:Y:S05]  /*e7d0*/  @!P2 BRA `(.L_x_313) ;  /* 0x000000000004a947 */ /* 0x000fea0003800000 */
[----:B------:R0:W5:Y:S02]  /*e7e0*/  LDG.E.LTC128B R153, desc[UR36][R6.64+0x64] ;  /* 0x0000642406997981 */ /* 0x000164000c1e1920 */
.L_x_313:
[----:B------:R-:W-:Y:S05]  /*e7f0*/  BSYNC B1 ;  /* 0x0000000000017941 */ /* 0x000fea0003800000 */
.L_x_312:
[----:B---3-5:R-:W-:Y:S01]  /*e800*/  FMUL R4, R153, R16 ;  /* 0x0000001099047220 */ /* 0x028fe20000400000 */
[----:B------:R-:W-:Y:S01]  /*e810*/  ISETP.GT.AND P3, PT, R0, 0x18, P1 ;  /* 0x000000180000780c */ /* 0x000fe20000f64270 */
[----:B------:R-:W-:Y:S02]  /*e820*/  BSSY B1, `(.L_x_314) ;  /* 0x0000005000017945 */ /* 0x000fe40003800000 */
[----:B------:R-:W-:-:S05]  /*e830*/  FFMA R37, R37, R2, R4 ;  /* 0x0000000225257223 */ /* 0x000fca0000000004 */
[----:B------:R3:W-:Y:S05]  /*e840*/  @P2 STG.E desc[UR36][R8.64+0x64], R37 ;  /* 0x0000642508002986 */ /* 0x0007ea000c101924 */
[----:B------:R-:W-:Y:S05]  /*e850*/  @!P3 BRA `(.L_x_315) ;  /* 0x000000000004b947 */ /* 0x000fea0003800000 */
[----:B------:R0:W5:Y:S02]  /*e860*/  LDG.E.LTC128B R153, desc[UR36][R12.64+0x60] ;  /* 0x000060240c997981 */ /* 0x000164000c1e1920 */
.L_x_315:
[----:B------:R-:W-:Y:S05]  /*e870*/  BSYNC B1 ;  /* 0x0000000000017941 */ /* 0x000fea0003800000 */
.L_x_314:
[----:B0----5:R-:W-:Y:S01]  /*e880*/  FMUL R3, R153, R16 ;  /* 0x0000001099037220 */ /* 0x021fe20000400000 */
        /* <DEDUP_REMOVED lines=8> */
.L_x_317:
[----:B------:R-:W-:Y:S05]  /*e910*/  BSYNC B1 ;  /* 0x0000000000017941 */ /* 0x000fea0003800000 */
.L_x_316:
[----:B0----5:R-:W-:Y:S01]  /*e920*/  FMUL R4, R153, R16 ;  /* 0x0000001099047220 */ /* 0x021fe20000400000 */
        /* <DEDUP_REMOVED lines=8> */
.L_x_319:
[----:B------:R-:W-:Y:S05]  /*e9b0*/  BSYNC B1 ;  /* 0x0000000000017941 */ /* 0x000fea0003800000 */
.L_x_318:
[----:B-----5:R-:W-:Y:S01]  /*e9c0*/  FMUL R3, R153, R16 ;  /* 0x0000001099037220 */ /* 0x020fe20000400000 */
[----:B------:R-:W-:Y:S01]  /*e9d0*/  ISETP.GT.AND P2, PT, R0, 0x21, P0 ;  /* 0x000000210000780c */ /* 0x000fe20000744270 */
[----:B------:R-:W-:Y:S02]  /*e9e0*/  BSSY B1, `(.L_x_320) ;  /* 0x0000005000017945 */ /* 0x000fe40003800000 */
[----:B------:R-:W-:-:S05]  /*e9f0*/  FFMA R3, R40, R2, R3 ;  /* 0x0000000228037223 */ /* 0x000fca0000000003 */
[----:B------:R0:W-:Y:S05]  /*ea00*/  @P3 STG.E desc[UR36][R8.64+0x80], R3 ;  /* 0x0000800308003986 */ /* 0x0001ea000c101924 */
[----:B------:R-:W-:Y:S05]  /*ea10*/  @!P2 BRA `(.L_x_321) ;  /* 0x000000000004a947 */ /* 0x000fea0003800000 */
[----:B------:R0:W5:Y:S02]  /*ea20*/  LDG.E.LTC128B R153, desc[UR36][R6.64+0x84] ;  /* 0x0000842406997981 */ /* 0x000164000c1e1920 */
.L_x_321:
[----:B------:R-:W-:Y:S05]  /*ea30*/  BSYNC B1 ;  /* 0x0000000000017941 */ /* 0x000fea0003800000 */
.L_x_320:
[----:B0----5:R-:W-:Y:S01]  /*ea40*/  FMUL R4, R153, R16 ;  /* 0x0000001099047220 */ /* 0x021fe20000400000 */
[----:B------:R-:W-:Y:S01]  /*ea50*/  ISETP.GT.AND P3, PT, R0, 0x20, P1 ;  /* 0x000000200000780c */ /* 0x000fe20000f64270 */
[----:B------:R-:W-:Y:S02]  /*ea60*/  BSSY B1, `(.L_x_322) ;  /* 0x0000005000017945 */ /* 0x000fe40003800000 */
[----:B------:R-:W-:-:S05]  /*ea70*/  FFMA R41, R41, R2, R4 ;  /* 0x0000000229297223 */ /* 0x000fca0000000004 */
[----:B------:R0:W-:Y:S05]  /*ea80*/  @P2 STG.E desc[UR36][R8.64+0x84], R41 ;  /* 0x0000842908002986 */ /* 0x0001ea000c101924 */
[----:B------:R-:W-:Y:S05]  /*ea90*/  @!P3 BRA `(.L_x_323) ;  /* 0x000000000004b947 */ /* 0x000fea0003800000 */
[----:B------:R0:W5:Y:S02]  /*eaa0*/  LDG.E.LTC128B R153, desc[UR36][R12.64+0x80] ;  /* 0x000080240c997981 */ /* 0x000164000c1e1920 */
.L_x_323:
[----:B------:R-:W-:Y:S05]  /*eab0*/  BSYNC B1 ;  /* 0x0000000000017941 */ /* 0x000fea0003800000 */
.L_x_322:
[----:B-----5:R-:W-:Y:S01]  /*eac0*/  FMUL R3, R153, R16 ;  /* 0x0000001099037220 */ /* 0x020fe20000400000 */
        /* <DEDUP_REMOVED lines=8> */
.L_x_325:
[----:B------:R-:W-:Y:S05]  /*eb50*/  BSYNC B1 ;  /* 0x0000000000017941 */ /* 0x000fea0003800000 */
.L_x_324:
        /* <DEDUP_REMOVED lines=9> */
.L_x_327:
[----:B------:R-:W-:Y:S05]  /*ebf0*/  BSYNC B1 ;  /* 0x0000000000017941 */ /* 0x000fea0003800000 */
.L_x_326:
[----:B-----5:R-:W-:Y:S01]  /*ec00*/  FMUL R3, R153, R16 ;  /* 0x0000001099037220 */ /* 0x020fe20000400000 */
[----:B------:R-:W-:Y:S01]  /*ec10*/  ISETP.GT.AND P2, PT, R0, 0x29, P0 ;  /* 0x000000290000780c */ /* 0x000fe20000744270 */
[----:B------:R-:W-:Y:S02]  /*ec20*/  BSSY B1, `(.L_x_328) ;  /* 0x0000005000017945 */ /* 0x000fe40003800000 */
[----:B------:R-:W-:-:S05]  /*ec30*/  FFMA R3, R44, R2, R3 ;  /* 0x000000022c037223 */ /* 0x000fca0000000003 */
[----:B------:R0:W-:Y:S05]  /*ec40*/  @P3 STG.E desc[UR36][R8.64+0xa0], R3 ;  /* 0x0000a00308003986 */ /* 0x0001ea000c101924 */
[----:B------:R-:W-:Y:S05]  /*ec50*/  @!P2 BRA `(.L_x_329) ;  /* 0x000000000004a947 */ /* 0x000fea0003800000 */
[----:B------:R0:W5:Y:S02]  /*ec60*/  LDG.E.LTC128B R153, desc[UR36][R6.64+0xa4] ;  /* 0x0000a42406997981 */ /* 0x000164000c1e1920 */
.L_x_329:
[----:B------:R-:W-:Y:S05]  /*ec70*/  BSYNC B1 ;  /* 0x0000000000017941 */ /* 0x000fea0003800000 */
.L_x_328:
[----:B0----5:R-:W-:Y:S01]  /*ec80*/  FMUL R4, R153, R16 ;  /* 0x0000001099047220 */ /* 0x021fe20000400000 */
[----:B------:R-:W-:Y:S01]  /*ec90*/  ISETP.GT.AND P3, PT, R0, 0x28, P1 ;  /* 0x000000280000780c */ /* 0x000fe20000f64270 */
[----:B------:R-:W-:Y:S02]  /*eca0*/  BSSY B1, `(.L_x_330) ;  /* 0x0000005000017945 */ /* 0x000fe40003800000 */
[----:B------:R-:W-:-:S05]  /*ecb0*/  FFMA R45, R45, R2, R4 ;  /* 0x000000022d2d7223 */ /* 0x000fca0000000004 */
[----:B------:R0:W-:Y:S05]  /*ecc0*/  @P2 STG.E desc[UR36][R8.64+0xa4], R45 ;  /* 0x0000a42d08002986 */ /* 0x0001ea000c101924 */
[----:B------:R-:W-:Y:S05]  /*ecd0*/  @!P3 BRA `(.L_x_331) ;  /* 0x000000000004b947 */ /* 0x000fea0003800000 */
[----:B------:R0:W5:Y:S02]  /*ece0*/  LDG.E.LTC128B R153, desc[UR36][R12.64+0xa0] ;  /* 0x0000a0240c997981 */ /* 0x000164000c1e1920 */
.L_x_331:
[----:B------:R-:W-:Y:S05]  /*ecf0*/  BSYNC B1 ;  /* 0x0000000000017941 */ /* 0x000fea0003800000 */
.L_x_330:
        /* <DEDUP_REMOVED lines=9> */
.L_x_333:
[----:B------:R-:W-:Y:S05]  /*ed90*/  BSYNC B1 ;  /* 0x0000000000017941 */ /* 0x000fea0003800000 */
.L_x_332:
        /* <DEDUP_REMOVED lines=9> */
.L_x_335:
[----:B------:R-:W-:Y:S05]  /*ee30*/  BSYNC B1 ;  /* 0x0000000000017941 */ /* 0x000fea0003800000 */
.L_x_334:
[----:B-----5:R-:W-:Y:S01]  /*ee40*/  FMUL R3, R153, R16 ;  /* 0x0000001099037220 */ /* 0x020fe20000400000 */
[----:B------:R-:W-:Y:S01]  /*ee50*/  ISETP.GT.AND P2, PT, R0, 0x31, P0 ;  /* 0x000000310000780c */ /* 0x000fe20000744270 */
[----:B------:R-:W-:Y:S02]  /*ee60*/  BSSY B1, `(.L_x_336) ;  /* 0x0000005000017945 */ /* 0x000fe40003800000 */
[----:B------:R-:W-:-:S05]  /*ee70*/  FFMA R3, R48, R2, R3 ;  /* 0x0000000230037223 */ /* 0x000fca0000000003 */
[----:B------:R0:W-:Y:S05]  /*ee80*/  @P3 STG.E desc[UR36][R8.64+0xc0], R3 ;  /* 0x0000c00308003986 */ /* 0x0001ea000c101924 */
[----:B------:R-:W-:Y:S05]  /*ee90*/  @!P2 BRA `(.L_x_337) ;  /* 0x000000000004a947 */ /* 0x000fea0003800000 */
[----:B------:R0:W5:Y:S02]  /*eea0*/  LDG.E.LTC128B R153, desc[UR36][R6.64+0xc4] ;  /* 0x0000c42406997981 */ /* 0x000164000c1e1920 */
.L_x_337:
[----:B------:R-:W-:Y:S05]  /*eeb0*/  BSYNC B1 ;  /* 0x0000000000017941 */ /* 0x000fea0003800000 */
.L_x_336:
[----:B0----5:R-:W-:Y:S01]  /*eec0*/  FMUL R4, R153, R16 ;  /* 0x0000001099047220 */ /* 0x021fe20000400000 */
[----:B------:R-:W-:Y:S01]  /*eed0*/  ISETP.GT.AND P3, PT, R0, 0x30, P1 ;  /* 0x000000300000780c */ /* 0x000fe20000f64270 */
[----:B------:R-:W-:Y:S02]  /*eee0*/  BSSY B1, `(.L_x_338) ;  /* 0x0000005000017945 */ /* 0x000fe40003800000 */
[----:B------:R-:W-:-:S05]  /*eef0*/  FFMA R49, R49, R2, R4 ;  /* 0x0000000231317223 */ /* 0x000fca0000000004 */
[----:B------:R0:W-:Y:S05]  /*ef00*/  @P2 STG.E desc[UR36][R8.64+0xc4], R49 ;  /* 0x0000c43108002986 */ /* 0x0001ea000c101924 */
[----:B------:R-:W-:Y:S05]  /*ef10*/  @!P3 BRA `(.L_x_339) ;  /* 0x000000000004b947 */ /* 0x000fea0003800000 */
[----:B------:R0:W5:Y:S02]  /*ef20*/  LDG.E.LTC128B R153, desc[UR36][R12.64+0xc0] ;  /* 0x0000c0240c997981 */ /* 0x000164000c1e1920 */
.L_x_339:
[----:B------:R-:W-:Y:S05]  /*ef30*/  BSYNC B1 ;  /* 0x0000000000017941 */ /* 0x000fea0003800000 */
.L_x_338:
        /* <DEDUP_REMOVED lines=9> */
.L_x_341:
[----:B------:R-:W-:Y:S05]  /*efd0*/  BSYNC B1 ;  /* 0x0000000000017941 */ /* 0x000fea0003800000 */
.L_x_340:
        /* <DEDUP_REMOVED lines=9> */
.L_x_343:
[----:B------:R-:W-:Y:S05]  /*f070*/  BSYNC B1 ;  /* 0x0000000000017941 */ /* 0x000fea0003800000 */
.L_x_342:
[----:B-----5:R-:W-:Y:S01]  /*f080*/  FMUL R3, R153, R16 ;  /* 0x0000001099037220 */ /* 0x020fe20000400000 */
[----:B------:R-:W-:Y:S01]  /*f090*/  ISETP.GT.AND P2, PT, R0, 0x39, P0 ;  /* 0x000000390000780c */ /* 0x000fe20000744270 */
[----:B------:R-:W-:Y:S02]  /*f0a0*/  BSSY B1, `(.L_x_344) ;  /* 0x0000005000017945 */ /* 0x000fe40003800000 */
[----:B------:R-:W-:-:S05]  /*f0b0*/  FFMA R3, R52, R2, R3 ;  /* 0x0000000234037223 */ /* 0x000fca0000000003 */
[----:B------:R0:W-:Y:S05]  /*f0c0*/  @P3 STG.E desc[UR36][R8.64+0xe0], R3 ;  /* 0x0000e00308003986 */ /* 0x0001ea000c101924 */
[----:B------:R-:W-:Y:S05]  /*f0d0*/  @!P2 BRA `(.L_x_345) ;  /* 0x000000000004a947 */ /* 0x000fea0003800000 */
[----:B------:R0:W5:Y:S02]  /*f0e0*/  LDG.E.LTC128B R153, desc[UR36][R6.64+0xe4] ;  /* 0x0000e42406997981 */ /* 0x000164000c1e1920 */
.L_x_345:
[----:B------:R-:W-:Y:S05]  /*f0f0*/  BSYNC B1 ;  /* 0x0000000000017941 */ /* 0x000fea0003800000 */
.L_x_344:
[----:B0----5:R-:W-:Y:S01]  /*f100*/  FMUL R4, R153, R16 ;  /* 0x0000001099047220 */ /* 0x021fe20000400000 */
[----:B------:R-:W-:Y:S01]  /*f110*/  ISETP.GT.AND P3, PT, R0, 0x38, P1 ;  /* 0x000000380000780c */ /* 0x000fe20000f64270 */
[----:B------:R-:W-:Y:S02]  /*f120*/  BSSY B1, `(.L_x_346) ;  /* 0x0000005000017945 */ /* 0x000fe40003800000 */
[----:B------:R-:W-:-:S05]  /*f130*/  FFMA R53, R53, R2, R4 ;  /* 0x0000000235357223 */ /* 0x000fca0000000004 */
[----:B------:R0:W-:Y:S05]  /*f140*/  @P2 STG.E desc[UR36][R8.64+0xe4], R53 ;  /* 0x0000e43508002986 */ /* 0x0001ea000c101924 */
[----:B------:R-:W-:Y:S05]  /*f150*/  @!P3 BRA `(.L_x_347) ;  /* 0x000000000004b947 */ /* 0x000fea0003800000 */
[----:B------:R0:W5:Y:S02]  /*f160*/  LDG.E.LTC128B R153, desc[UR36][R12.64+0xe0] ;  /* 0x0000e0240c997981 */ /* 0x000164000c1e1920 */
.L_x_347:
[----:B------:R-:W-:Y:S05]  /*f170*/  BSYNC B1 ;  /* 0x0000000000017941 */ /* 0x000fea0003800000 */
.L_x_346:
        /* <DEDUP_REMOVED lines=9> */
.L_x_349:
[----:B------:R-:W-:Y:S05]  /*f210*/  BSYNC B1 ;  /* 0x0000000000017941 */ /* 0x000fea0003800000 */
.L_x_348:
        /* <DEDUP_REMOVED lines=9> */
.L_x_351:
[----:B------:R-:W-:Y:S05]  /*f2b0*/  BSYNC B1 ;  /* 0x0000000000017941 */ /* 0x000fea0003800000 */
.L_x_350:
[----:B-----5:R-:W-:Y:S01]  /*f2c0*/  FMUL R3, R153, R16 ;  /* 0x0000001099037220 */ /* 0x020fe20000400000 */
[----:B------:R-:W-:Y:S01]  /*f2d0*/  ISETP.GT.AND P2, PT, R0, 0x41, P0 ;  /* 0x000000410000780c */ /* 0x000fe20000744270 */
[----:B------:R-:W-:Y:S02]  /*f2e0*/  BSSY B1, `(.L_x_352) ;  /* 0x0000005000017945 */ /* 0x000fe40003800000 */
[----:B------:R-:W-:-:S05]  /*f2f0*/  FFMA R3, R56, R2, R3 ;  /* 0x0000000238037223 */ /* 0x000fca0000000003 */
[----:B------:R0:W-:Y:S05]  /*f300*/  @P3 STG.E desc[UR36][R8.64+0x100], R3 ;  /* 0x0001000308003986 */ /* 0x0001ea000c101924 */
[----:B------:R-:W-:Y:S05]  /*f310*/  @!P2 BRA `(.L_x_353) ;  /* 0x000000000004a947 */ /* 0x000fea0003800000 */
[----:B------:R0:W5:Y:S02]  /*f320*/  LDG.E.LTC128B R153, desc[UR36][R6.64+0x104] ;  /* 0x0001042406997981 */ /* 0x000164000c1e1920 */
.L_x_353:
[----:B------:R-:W-:Y:S05]  /*f330*/  BSYNC B1 ;  /* 0x0000000000017941 */ /* 0x000fea0003800000 */
.L_x_352:
[----:B0----5:R-:W-:Y:S01]  /*f340*/  FMUL R4, R153, R16 ;  /* 0x0000001099047220 */ /* 0x021fe20000400000 */
[----:B------:R-:W-:Y:S01]  /*f350*/  ISETP.GT.AND P3, PT, R0, 0x40, P1 ;  /* 0x000000400000780c */ /* 0x000fe20000f64270 */
[----:B------:R-:W-:Y:S02]  /*f360*/  BSSY B1, `(.L_x_354) ;  /* 0x0000005000017945 */ /* 0x000fe40003800000 */
[----:B------:R-:W-:-:S05]  /*f370*/  FFMA R57, R57, R2, R4 ;  /* 0x0000000239397223 */ /* 0x000fca0000000004 */
[----:B------:R0:W-:Y:S05]  /*f380*/  @P2 STG.E desc[UR36][R8.64+0x104], R57 ;  /* 0x0001043908002986 */ /* 0x0001ea000c101924 */
[----:B------:R-:W-:Y:S05]  /*f390*/  @!P3 BRA `(.L_x_355) ;  /* 0x000000000004b947 */ /* 0x000fea0003800000 */
[----:B------:R0:W5:Y:S02]  /*f3a0*/  LDG.E.LTC128B R153, desc[UR36][R12.64+0x100] ;  /* 0x000100240c997981 */ /* 0x000164000c1e1920 */
.L_x_355:
[----:B------:R-:W-:Y:S05]  /*f3b0*/  BSYNC B1 ;  /* 0x0000000000017941 */ /* 0x000fea0003800000 */
.L_x_354:
        /* <DEDUP_REMOVED lines=9> */
.L_x_357:
[----:B------:R-:W-:Y:S05]  /*f450*/  BSYNC B1 ;  /* 0x0000000000017941 */ /* 0x000fea0003800000 */
.L_x_356:
        /* <DEDUP_REMOVED lines=9> */
.L_x_359:
[----:B------:R-:W-:Y:S05]  /*f4f0*/  BSYNC B1 ;  /* 0x0000000000017941 */ /* 0x000fea0003800000 */
.L_x_358:
[----:B-----5:R-:W-:Y:S01]  /*f500*/  FMUL R3, R153, R16 ;  /* 0x0000001099037220 */ /* 0x020fe20000400000 */
[----:B------:R-:W-:Y:S01]  /*f510*/  ISETP.GT.AND P2, PT, R0, 0x49, P0 ;  /* 0x000000490000780c */ /* 0x000fe20000744270 */
[----:B------:R-:W-:Y:S02]  /*f520*/  BSSY B1, `(.L_x_360) ;  /* 0x0000005000017945 */ /* 0x000fe40003800000 */
[----:B------:R-:W-:-:S05]  /*f530*/  FFMA R3, R60, R2, R3 ;  /* 0x000000023c037223 */ /* 0x000fca0000000003 */
[----:B------:R0:W-:Y:S05]  /*f540*/  @P3 STG.E desc[UR36][R8.64+0x120], R3 ;  /* 0x0001200308003986 */ /* 0x0001ea000c101924 */
[----:B------:R-:W-:Y:S05]  /*f550*/  @!P2 BRA `(.L_x_361) ;  /* 0x000000000004a947 */ /* 0x000fea0003800000 */
[----:B------:R0:W5:Y:S02]  /*f560*/  LDG.E.LTC128B R153, desc[UR36][R6.64+0x124] ;  /* 0x0001242406997981 */ /* 0x000164000c1e1920 */
.L_x_361:
[----:B------:R-:W-:Y:S05]  /*f570*/  BSYNC B1 ;  /* 0x0000000000017941 */ /* 0x000fea0003800000 */
.L_x_360:
[----:B0----5:R-:W-:Y:S01]  /*f580*/  FMUL R4, R153, R16 ;  /* 0x0000001099047220 */ /* 0x021fe20000400000 */
[----:B------:R-:W-:Y:S01]  /*f590*/  ISETP.GT.AND P3, PT, R0, 0x48, P1 ;  /* 0x000000480000780c */ /* 0x000fe20000f64270 */
[----:B------:R-:W-:Y:S02]  /*f5a0*/  BSSY B1, `(.L_x_362) ;  /* 0x0000005000017945 */ /* 0x000fe40003800000 */
[----:B------:R-:W-:-:S05]  /*f5b0*/  FFMA R61, R61, R2, R4 ;  /* 0x000000023d3d7223 */ /* 0x000fca0000000004 */
[----:B------:R0:W-:Y:S05]  /*f5c0*/  @P2 STG.E desc[UR36][R8.64+0x124], R61 ;  /* 0x0001243d08002986 */ /* 0x0001ea000c101924 */
[----:B------:R-:W-:Y:S05]  /*f5d0*/  @!P3 BRA `(.L_x_363) ;  /* 0x000000000004b947 */ /* 0x000fea0003800000 */
[----:B------:R0:W5:Y:S02]  /*f5e0*/  LDG.E.LTC128B R153, desc[UR36][R12.64+0x120] ;  /* 0x000120240c997981 */ /* 0x000164000c1e1920 */
.L_x_363:
[----:B------:R-:W-:Y:S05]  /*f5f0*/  BSYNC B1 ;  /* 0x0000000000017941 */ /* 0x000fea0003800000 */
.L_x_362:
        /* <DEDUP_REMOVED lines=9> */
.L_x_365:
[----:B------:R-:W-:Y:S05]  /*f690*/  BSYNC B1 ;  /* 0x0000000000017941 */ /* 0x000fea0003800000 */
.L_x_364:
        /* <DEDUP_REMOVED lines=9> */
.L_x_367:
[----:B------:R-:W-:Y:S05]  /*f730*/  BSYNC B1 ;  /* 0x0000000000017941 */ /* 0x000fea0003800000 */
.L_x_366:
[----:B-----5:R-:W-:Y:S01]  /*f740*/  FMUL R3, R153, R16 ;  /* 0x0000001099037220 */ /* 0x020fe20000400000 */
[----:B------:R-:W-:Y:S01]  /*f750*/  ISETP.GT.AND P2, PT, R0, 0x51, P0 ;  /* 0x000000510000780c */ /* 0x000fe20000744270 */
[----:B------:R-:W-:Y:S02]  /*f760*/  BSSY B1, `(.L_x_368) ;  /* 0x0000005000017945 */ /* 0x000fe40003800000 */
[----:B------:R-:W-:-:S05]  /*f770*/  FFMA R3, R64, R2, R3 ;  /* 0x0000000240037223 */ /* 0x000fca0000000003 */
[----:B------:R0:W-:Y:S05]  /*f780*/  @P3 STG.E desc[UR36][R8.64+0x140], R3 ;  /* 0x0001400308003986 */ /* 0x0001ea000c101924 */
[----:B------:R-:W-:Y:S05]  /*f790*/  @!P2 BRA `(.L_x_369) ;  /* 0x000000000004a947 */ /* 0x000fea0003800000 */
[----:B------:R0:W5:Y:S02]  /*f7a0*/  LDG.E.LTC128B R153, desc[UR36][R6.64+0x144] ;  /* 0x0001442406997981 */ /* 0x000164000c1e1920 */
.L_x_369:
[----:B------:R-:W-:Y:S05]  /*f7b0*/  BSYNC B1 ;  /* 0x0000000000017941 */ /* 0x000fea0003800000 */
.L_x_368:
[----:B0----5:R-:W-:Y:S01]  /*f7c0*/  FMUL R4, R153, R16 ;  /* 0x0000001099047220 */ /* 0x021fe20000400000 */
[----:B------:R-:W-:Y:S01]  /*f7d0*/  ISETP.GT.AND P3, PT, R0, 0x50, P1 ;  /* 0x000000500000780c */ /* 0x000fe20000f64270 */
[----:B------:R-:W-:Y:S02]  /*f7e0*/  BSSY B1, `(.L_x_370) ;  /* 0x0000005000017945 */ /* 0x000fe40003800000 */
[----:B------:R-:W-:-:S05]  /*f7f0*/  FFMA R65, R65, R2, R4 ;  /* 0x0000000241417223 */ /* 0x000fca0000000004 */
[----:B------:R0:W-:Y:S05]  /*f800*/  @P2 STG.E desc[UR36][R8.64+0x144], R65 ;  /* 0x0001444108002986 */ /* 0x0001ea000c101924 */
[----:B------:R-:W-:Y:S05]  /*f810*/  @!P3 BRA `(.L_x_371) ;  /* 0x000000000004b947 */ /* 0x000fea0003800000 */
[----:B------:R0:W5:Y:S02]  /*f820*/  LDG.E.LTC128B R153, desc[UR36][R12.64+0x140] ;  /* 0x000140240c997981 */ /* 0x000164000c1e1920 */
.L_x_371:
[----:B------:R-:W-:Y:S05]  /*f830*/  BSYNC B1 ;  /* 0x0000000000017941 */ /* 0x000fea0003800000 */
.L_x_370:
        /* <DEDUP_REMOVED lines=9> */
.L_x_373:
[----:B------:R-:W-:Y:S05]  /*f8d0*/  BSYNC B1 ;  /* 0x0000000000017941 */ /* 0x000fea0003800000 */
.L_x_372:
        /* <DEDUP_REMOVED lines=9> */
.L_x_375:
[----:B------:R-:W-:Y:S05]  /*f970*/  BSYNC B1 ;  /* 0x0000000000017941 */ /* 0x000fea0003800000 */
.L_x_374:
[----:B-----5:R-:W-:Y:S01]  /*f980*/  FMUL R3, R153, R16 ;  /* 0x0000001099037220 */ /* 0x020fe20000400000 */
[----:B------:R-:W-:Y:S01]  /*f990*/  ISETP.GT.AND P2, PT, R0, 0x59, P0 ;  /* 0x000000590000780c */ /* 0x000fe20000744270 */
[----:B------:R-:W-:Y:S02]  /*f9a0*/  BSSY B1, `(.L_x_376) ;  /* 0x0000005000017945 */ /* 0x000fe40003800000 */
[----:B------:R-:W-:-:S05]  /*f9b0*/  FFMA R3, R68, R2, R3 ;  /* 0x0000000244037223 */ /* 0x000fca0000000003 */
[----:B------:R0:W-:Y:S05]  /*f9c0*/  @P3 STG.E desc[UR36][R8.64+0x160], R3 ;  /* 0x0001600308003986 */ /* 0x0001ea000c101924 */
[----:B------:R-:W-:Y:S05]  /*f9d0*/  @!P2 BRA `(.L_x_377) ;  /* 0x000000000004a947 */ /* 0x000fea0003800000 */
[----:B------:R0:W5:Y:S02]  /*f9e0*/  LDG.E.LTC128B R153, desc[UR36][R6.64+0x164] ;  /* 0x0001642406997981 */ /* 0x000164000c1e1920 */
.L_x_377:
[----:B------:R-:W-:Y:S05]  /*f9f0*/  BSYNC B1 ;  /* 0x0000000000017941 */ /* 0x000fea0003800000 */
.L_x_376:
[----:B0----5:R-:W-:Y:S01]  /*fa00*/  FMUL R4, R153, R16 ;  /* 0x0000001099047220 */ /* 0x021fe20000400000 */
[----:B------:R-:W-:Y:S01]  /*fa10*/  ISETP.GT.AND P3, PT, R0, 0x58, P1 ;  /* 0x000000580000780c */ /* 0x000fe20000f64270 */
[----:B------:R-:W-:Y:S02]  /*fa20*/  BSSY B1, `(.L_x_378) ;  /* 0x0000005000017945 */ /* 0x000fe40003800000 */
[----:B------:R-:W-:-:S05]  /*fa30*/  FFMA R69, R69, R2, R4 ;  /* 0x0000000245457223 */ /* 0x000fca0000000004 */
[----:B------:R0:W-:Y:S05]  /*fa40*/  @P2 STG.E desc[UR36][R8.64+0x164], R69 ;  /* 0x0001644508002986 */ /* 0x0001ea000c101924 */
[----:B------:R-:W-:Y:S05]  /*fa50*/  @!P3 BRA `(.L_x_379) ;  /* 0x000000000004b947 */ /* 0x000fea0003800000 */
[----:B------:R0:W5:Y:S02]  /*fa60*/  LDG.E.LTC128B R153, desc[UR36][R12.64+0x160] ;  /* 0x000160240c997981 */ /* 0x000164000c1e1920 */
.L_x_379:
[----:B------:R-:W-:Y:S05]  /*fa70*/  BSYNC B1 ;  /* 0x0000000000017941 */ /* 0x000fea0003800000 */
.L_x_378:
        /* <DEDUP_REMOVED lines=9> */
.L_x_381:
[----:B------:R-:W-:Y:S05]  /*fb10*/  BSYNC B1 ;  /* 0x0000000000017941 */ /* 0x000fea0003800000 */
.L_x_380:
        /* <DEDUP_REMOVED lines=9> */
.L_x_383:
[----:B------:R-:W-:Y:S05]  /*fbb0*/  BSYNC B1 ;  /* 0x0000000000017941 */ /* 0x000fea0003800000 */
.L_x_382:
[----:B-----5:R-:W-:Y:S01]  /*fbc0*/  FMUL R3, R153, R16 ;  /* 0x0000001099037220 */ /* 0x020fe20000400000 */
[----:B------:R-:W-:Y:S01]  /*fbd0*/  ISETP.GT.AND P2, PT, R0, 0x61, P0 ;  /* 0x000000610000780c */ /* 0x000fe20000744270 */
[----:B------:R-:W-:Y:S02]  /*fbe0*/  BSSY B1, `(.L_x_384) ;  /* 0x0000005000017945 */ /* 0x000fe40003800000 */
[----:B------:R-:W-:-:S05]  /*fbf0*/  FFMA R3, R72, R2, R3 ;  /* 0x0000000248037223 */ /* 0x000fca0000000003 */
[----:B------:R0:W-:Y:S05]  /*fc00*/  @P3 STG.E desc[UR36][R8.64+0x180], R3 ;  /* 0x0001800308003986 */ /* 0x0001ea000c101924 */
[----:B------:R-:W-:Y:S05]  /*fc10*/  @!P2 BRA `(.L_x_385) ;  /* 0x000000000004a947 */ /* 0x000fea0003800000 */
[----:B------:R0:W5:Y:S02]  /*fc20*/  LDG.E.LTC128B R153, desc[UR36][R6.64+0x184] ;  /* 0x0001842406997981 */ /* 0x000164000c1e1920 */
.L_x_385:
[----:B------:R-:W-:Y:S05]  /*fc30*/  BSYNC B1 ;  /* 0x0000000000017941 */ /* 0x000fea0003800000 */
.L_x_384:
[----:B0----5:R-:W-:Y:S01]  /*fc40*/  FMUL R4, R153, R16 ;  /* 0x0000001099047220 */ /* 0x021fe20000400000 */
[----:B------:R-:W-:Y:S01]  /*fc50*/  ISETP.GT.AND P3, PT, R0, 0x60, P1 ;  /* 0x000000600000780c */ /* 0x000fe20000f64270 */
[----:B------:R-:W-:Y:S02]  /*fc60*/  BSSY B1, `(.L_x_386) ;  /* 0x0000005000017945 */ /* 0x000fe40003800000 */
[----:B------:R-:W-:-:S05]  /*fc70*/  FFMA R73, R73, R2, R4 ;  /* 0x0000000249497223 */ /* 0x000fca0000000004 */
[----:B------:R0:W-:Y:S05]  /*fc80*/  @P2 STG.E desc[UR36][R8.64+0x184], R73 ;  /* 0x0001844908002986 */ /* 0x0001ea000c101924 */
[----:B------:R-:W-:Y:S05]  /*fc90*/  @!P3 BRA `(.L_x_387) ;  /* 0x000000000004b947 */ /* 0x000fea0003800000 */
[----:B------:R0:W5:Y:S02]  /*fca0*/  LDG.E.LTC128B R153, desc[UR36][R12.64+0x180] ;  /* 0x000180240c997981 */ /* 0x000164000c1e1920 */
.L_x_387:
[----:B------:R-:W-:Y:S05]  /*fcb0*/  BSYNC B1 ;  /* 0x0000000000017941 */ /* 0x000fea0003800000 */
.L_x_386:
        /* <DEDUP_REMOVED lines=9> */
.L_x_389:
[----:B------:R-:W-:Y:S05]  /*fd50*/  BSYNC B1 ;  /* 0x0000000000017941 */ /* 0x000fea0003800000 */
.L_x_388:
        /* <DEDUP_REMOVED lines=9> */
.L_x_391:
[----:B------:R-:W-:Y:S05]  /*fdf0*/  BSYNC B1 ;  /* 0x0000000000017941 */ /* 0x000fea0003800000 */
.L_x_390:
[----:B-----5:R-:W-:Y:S01]  /*fe00*/  FMUL R3, R153, R16 ;  /* 0x0000001099037220 */ /* 0x020fe20000400000 */
[----:B------:R-:W-:Y:S01]  /*fe10*/  ISETP.GT.AND P2, PT, R0, 0x69, P0 ;  /* 0x000000690000780c */ /* 0x000fe20000744270 */
[----:B------:R-:W-:Y:S02]  /*fe20*/  BSSY B1, `(.L_x_392) ;  /* 0x0000005000017945 */ /* 0x000fe40003800000 */
[----:B------:R-:W-:-:S05]  /*fe30*/  FFMA R3, R76, R2, R3 ;  /* 0x000000024c037223 */ /* 0x000fca0000000003 */
[----:B------:R0:W-:Y:S05]  /*fe40*/  @P3 STG.E desc[UR36][R8.64+0x1a0], R3 ;  /* 0x0001a00308003986 */ /* 0x0001ea000c101924 */
[----:B------:R-:W-:Y:S05]  /*fe50*/  @!P2 BRA `(.L_x_393) ;  /* 0x000000000004a947 */ /* 0x000fea0003800000 */
[----:B------:R0:W5:Y:S02]  /*fe60*/  LDG.E.LTC128B R153, desc[UR36][R6.64+0x1a4] ;  /* 0x0001a42406997981 */ /* 0x000164000c1e1920 */
.L_x_393:
[----:B------:R-:W-:Y:S05]  /*fe70*/  BSYNC B1 ;  /* 0x0000000000017941 */ /* 0x000fea0003800000 */
.L_x_392:
[----:B0----5:R-:W-:Y:S01]  /*fe80*/  FMUL R4, R153, R16 ;  /* 0x0000001099047220 */ /* 0x021fe20000400000 */
[----:B------:R-:W-:Y:S01]  /*fe90*/  ISETP.GT.AND P3, PT, R0, 0x68, P1 ;  /* 0x000000680000780c */ /* 0x000fe20000f64270 */
[----:B------:R-:W-:Y:S02]  /*fea0*/  BSSY B1, `(.L_x_394) ;  /* 0x0000005000017945 */ /* 0x000fe40003800000 */
[----:B------:R-:W-:-:S05]  /*feb0*/  FFMA R77, R77, R2, R4 ;  /* 0x000000024d4d7223 */ /* 0x000fca0000000004 */
[----:B------:R0:W-:Y:S05]  /*fec0*/  @P2 STG.E desc[UR36][R8.64+0x1a4], R77 ;  /* 0x0001a44d08002986 */ /* 0x0001ea000c101924 */
[----:B------:R-:W-:Y:S05]  /*fed0*/  @!P3 BRA `(.L_x_395) ;  /* 0x000000000004b947 */ /* 0x000fea0003800000 */
[----:B------:R0:W5:Y:S02]  /*fee0*/  LDG.E.LTC128B R153, desc[UR36][R12.64+0x1a0] ;  /* 0x0001a0240c997981 */ /* 0x000164000c1e1920 */
.L_x_395:
[----:B------:R-:W-:Y:S05]  /*fef0*/  BSYNC B1 ;  /* 0x0000000000017941 */ /* 0x000fea0003800000 */
.L_x_394:
        /* <DEDUP_REMOVED lines=9> */
.L_x_397:
[----:B------:R-:W-:Y:S05]  /*ff90*/  BSYNC B1 ;  /* 0x0000000000017941 */ /* 0x000fea0003800000 */
.L_x_396:
        /* <DEDUP_REMOVED lines=9> */
.L_x_399:
[----:B------:R-:W-:Y:S05]  /*10030*/  BSYNC B1 ;  /* 0x0000000000017941 */ /* 0x000fea0003800000 */
.L_x_398:
[----:B-----5:R-:W-:Y:S01]  /*10040*/  FMUL R3, R153, R16 ;  /* 0x0000001099037220 */ /* 0x020fe20000400000 */
[----:B------:R-:W-:Y:S01]  /*10050*/  ISETP.GT.AND P2, PT, R0, 0x71, P0 ;  /* 0x000000710000780c */ /* 0x000fe20000744270 */
[----:B------:R-:W-:Y:S02]  /*10060*/  BSSY B1, `(.L_x_400) ;  /* 0x0000005000017945 */ /* 0x000fe40003800000 */
[----:B------:R-:W-:-:S05]  /*10070*/  FFMA R3, R80, R2, R3 ;  /* 0x0000000250037223 */ /* 0x000fca0000000003 */
[----:B------:R0:W-:Y:S05]  /*10080*/  @P3 STG.E desc[UR36][R8.64+0x1c0], R3 ;  /* 0x0001c00308003986 */ /* 0x0001ea000c101924 */
[----:B------:R-:W-:Y:S05]  /*10090*/  @!P2 BRA `(.L_x_401) ;  /* 0x000000000004a947 */ /* 0x000fea0003800000 */
[----:B------:R0:W5:Y:S02]  /*100a0*/  LDG.E.LTC128B R153, desc[UR36][R6.64+0x1c4] ;  /* 0x0001c42406997981 */ /* 0x000164000c1e1920 */
.L_x_401:
[----:B------:R-:W-:Y:S05]  /*100b0*/  BSYNC B1 ;  /* 0x0000000000017941 */ /* 0x000fea0003800000 */
.L_x_400:
[----:B0----5:R-:W-:Y:S01]  /*100c0*/  FMUL R4, R153, R16 ;  /* 0x0000001099047220 */ /* 0x021fe20000400000 */
[----:B------:R-:W-:Y:S01]  /*100d0*/  ISETP.GT.AND P3, PT, R0, 0x70, P1 ;  /* 0x000000700000780c */ /* 0x000fe20000f64270 */
[----:B------:R-:W-:Y:S02]  /*100e0*/  BSSY B1, `(.L_x_402) ;  /* 0x0000005000017945 */ /* 0x000fe40003800000 */
[----:B------:R-:W-:-:S05]  /*100f0*/  FFMA R81, R81, R2, R4 ;  /* 0x0000000251517223 */ /* 0x000fca0000000004 */
[----:B------:R0:W-:Y:S05]  /*10100*/  @P2 STG.E desc[UR36][R8.64+0x1c4], R81 ;  /* 0x0001c45108002986 */ /* 0x0001ea000c101924 */
[----:B------:R-:W-:Y:S05]  /*10110*/  @!P3 BRA `(.L_x_403) ;  /* 0x000000000004b947 */ /* 0x000fea0003800000 */
[----:B------:R0:W5:Y:S02]  /*10120*/  LDG.E.LTC128B R153, desc[UR36][R12.64+0x1c0] ;  /* 0x0001c0240c997981 */ /* 0x000164000c1e1920 */
.L_x_403:
[----:B------:R-:W-:Y:S05]  /*10130*/  BSYNC B1 ;  /* 0x0000000000017941 */ /* 0x000fea0003800000 */
.L_x_402:
        /* <DEDUP_REMOVED lines=9> */
.L_x_405:
[----:B------:R-:W-:Y:S05]  /*101d0*/  BSYNC B1 ;  /* 0x0000000000017941 */ /* 0x000fea0003800000 */
.L_x_404:
        /* <DEDUP_REMOVED lines=9> */
.L_x_407:
[----:B------:R-:W-:Y:S05]  /*10270*/  BSYNC B1 ;  /* 0x0000000000017941 */ /* 0x000fea0003800000 */
.L_x_406:
[----:B-----5:R-:W-:Y:S01]  /*10280*/  FMUL R3, R153, R16 ;  /* 0x0000001099037220 */ /* 0x020fe20000400000 */
[----:B------:R-:W-:Y:S01]  /*10290*/  ISETP.GT.AND P2, PT, R0, 0x79, P0 ;  /* 0x000000790000780c */ /* 0x000fe20000744270 */
[----:B------:R-:W-:Y:S02]  /*102a0*/  BSSY B1, `(.L_x_408) ;  /* 0x0000005000017945 */ /* 0x000fe40003800000 */
[----:B------:R-:W-:-:S05]  /*102b0*/  FFMA R3, R84, R2, R3 ;  /* 0x0000000254037223 */ /* 0x000fca0000000003 */
[----:B------:R0:W-:Y:S05]  /*102c0*/  @P3 STG.E desc[UR36][R8.64+0x1e0], R3 ;  /* 0x0001e00308003986 */ /* 0x0001ea000c101924 */
[----:B------:R-:W-:Y:S05]  /*102d0*/  @!P2 BRA `(.L_x_409) ;  /* 0x000000000004a947 */ /* 0x000fea0003800000 */
[----:B------:R0:W5:Y:S02]  /*102e0*/  LDG.E.LTC128B R153, desc[UR36][R6.64+0x1e4] ;  /* 0x0001e42406997981 */ /* 0x000164000c1e1920 */
.L_x_409:
[----:B------:R-:W-:Y:S05]  /*102f0*/  BSYNC B1 ;  /* 0x0000000000017941 */ /* 0x000fea0003800000 */
.L_x_408:
[----:B0----5:R-:W-:Y:S01]  /*10300*/  FMUL R4, R153, R16 ;  /* 0x0000001099047220 */ /* 0x021fe20000400000 */
[----:B------:R-:W-:Y:S01]  /*10310*/  ISETP.GT.AND P3, PT, R0, 0x78, P1 ;  /* 0x000000780000780c */ /* 0x000fe20000f64270 */
[----:B------:R-:W-:Y:S02]  /*10320*/  BSSY B1, `(.L_x_410) ;  /* 0x0000005000017945 */ /* 0x000fe40003800000 */
[----:B------:R-:W-:-:S05]  /*10330*/  FFMA R85, R85, R2, R4 ;  /* 0x0000000255557223 */ /* 0x000fca0000000004 */
[----:B------:R0:W-:Y:S05]  /*10340*/  @P2 STG.E desc[UR36][R8.64+0x1e4], R85 ;  /* 0x0001e45508002986 */ /* 0x0001ea000c101924 */
[----:B------:R-:W-:Y:S05]  /*10350*/  @!P3 BRA `(.L_x_411) ;  /* 0x000000000004b947 */ /* 0x000fea0003800000 */
[----:B------:R0:W5:Y:S02]  /*10360*/  LDG.E.LTC128B R153, desc[UR36][R12.64+0x1e0] ;  /* 0x0001e0240c997981 */ /* 0x000164000c1e1920 */
.L_x_411:
[----:B------:R-:W-:Y:S05]  /*10370*/  BSYNC B1 ;  /* 0x0000000000017941 */ /* 0x000fea0003800000 */
.L_x_410:
        /* <DEDUP_REMOVED lines=9> */
.L_x_413:
[----:B------:R-:W-:Y:S05]  /*10410*/  BSYNC B1 ;  /* 0x0000000000017941 */ /* 0x000fea0003800000 */
.L_x_412:
        /* <DEDUP_REMOVED lines=9> */
.L_x_415:
[----:B------:R-:W-:Y:S05]  /*104b0*/  BSYNC B1 ;  /* 0x0000000000017941 */ /* 0x000fea0003800000 */
.L_x_414:
[----:B-----5:R-:W-:Y:S01]  /*104c0*/  FMUL R3, R153, R16 ;  /* 0x0000001099037220 */ /* 0x020fe20000400000 */
[----:B------:R-:W-:Y:S01]  /*104d0*/  ISETP.GT.AND P2, PT, R0, 0x81, P0 ;  /* 0x000000810000780c */ /* 0x000fe20000744270 */
[----:B------:R-:W-:Y:S02]  /*104e0*/  BSSY B1, `(.L_x_416) ;  /* 0x0000005000017945 */ /* 0x000fe40003800000 */
[----:B------:R-:W-:-:S05]  /*104f0*/  FFMA R3, R88, R2, R3 ;  /* 0x0000000258037223 */ /* 0x000fca0000000003 */
[----:B------:R0:W-:Y:S05]  /*10500*/  @P3 STG.E desc[UR36][R8.64+0x200], R3 ;  /* 0x0002000308003986 */ /* 0x0001ea000c101924 */
[----:B------:R-:W-:Y:S05]  /*10510*/  @!P2 BRA `(.L_x_417) ;  /* 0x000000000004a947 */ /* 0x000fea0003800000 */
[----:B------:R0:W5:Y:S02]  /*10520*/  LDG.E.LTC128B R153, desc[UR36][R6.64+0x204] ;  /* 0x0002042406997981 */ /* 0x000164000c1e1920 */
.L_x_417:
[----:B------:R-:W-:Y:S05]  /*10530*/  BSYNC B1 ;  /* 0x0000000000017941 */ /* 0x000fea0003800000 */
.L_x_416:
[----:B0----5:R-:W-:Y:S01]  /*10540*/  FMUL R4, R153, R16 ;  /* 0x0000001099047220 */ /* 0x021fe20000400000 */
[----:B------:R-:W-:Y:S01]  /*10550*/  ISETP.GT.AND P3, PT, R0, 0x80, P1 ;  /* 0x000000800000780c */ /* 0x000fe20000f64270 */
[----:B------:R-:W-:Y:S02]  /*10560*/  BSSY B1, `(.L_x_418) ;  /* 0x0000005000017945 */ /* 0x000fe40003800000 */
[----:B------:R-:W-:-:S05]  /*10570*/  FFMA R89, R89, R2, R4 ;  /* 0x0000000259597223 */ /* 0x000fca0000000004 */
[----:B------:R0:W-:Y:S05]  /*10580*/  @P2 STG.E desc[UR36][R8.64+0x204], R89 ;  /* 0x0002045908002986 */ /* 0x0001ea000c101924 */
[----:B------:R-:W-:Y:S05]  /*10590*/  @!P3 BRA `(.L_x_419) ;  /* 0x000000000004b947 */ /* 0x000fea0003800000 */
[----:B------:R0:W5:Y:S02]  /*105a0*/  LDG.E.LTC128B R153, desc[UR36][R12.64+0x200] ;  /* 0x000200240c997981 */ /* 0x000164000c1e1920 */
.L_x_419:
[----:B------:R-:W-:Y:S05]  /*105b0*/  BSYNC B1 ;  /* 0x0000000000017941 */ /* 0x000fea0003800000 */
.L_x_418:
        /* <DEDUP_REMOVED lines=9> */
.L_x_421:
[----:B------:R-:W-:Y:S05]  /*10650*/  BSYNC B1 ;  /* 0x0000000000017941 */ /* 0x000fea0003800000 */
.L_x_420:
        /* <DEDUP_REMOVED lines=9> */
.L_x_423:
[----:B------:R-:W-:Y:S05]  /*106f0*/  BSYNC B1 ;  /* 0x0000000000017941 */ /* 0x000fea0003800000 */
.L_x_422:
[----:B-----5:R-:W-:Y:S01]  /*10700*/  FMUL R3, R153, R16 ;  /* 0x0000001099037220 */ /* 0x020fe20000400000 */
[----:B------:R-:W-:Y:S01]  /*10710*/  ISETP.GT.AND P2, PT, R0, 0x89, P0 ;  /* 0x000000890000780c */ /* 0x000fe20000744270 */
[----:B------:R-:W-:Y:S02]  /*10720*/  BSSY B1, `(.L_x_424) ;  /* 0x0000005000017945 */ /* 0x000fe40003800000 */
[----:B------:R-:W-:-:S05]  /*10730*/  FFMA R3, R92, R2, R3 ;  /* 0x000000025c037223 */ /* 0x000fca0000000003 */
[----:B------:R0:W-:Y:S05]  /*10740*/  @P3 STG.E desc[UR36][R8.64+0x220], R3 ;  /* 0x0002200308003986 */ /* 0x0001ea000c101924 */
[----:B------:R-:W-:Y:S05]  /*10750*/  @!P2 BRA `(.L_x_425) ;  /* 0x000000000004a947 */ /* 0x000fea0003800000 */
[----:B------:R0:W5:Y:S02]  /*10760*/  LDG.E.LTC128B R153, desc[UR36][R6.64+0x224] ;  /* 0x0002242406997981 */ /* 0x000164000c1e1920 */
.L_x_425:
[----:B------:R-:W-:Y:S05]  /*10770*/  BSYNC B1 ;  /* 0x0000000000017941 */ /* 0x000fea0003800000 */
.L_x_424:
[----:B0----5:R-:W-:Y:S01]  /*10780*/  FMUL R4, R153, R16 ;  /* 0x0000001099047220 */ /* 0x021fe20000400000 */
[----:B------:R-:W-:Y:S01]  /*10790*/  ISETP.GT.AND P3, PT, R0, 0x88, P1 ;  /* 0x000000880000780c */ /* 0x000fe20000f64270 */
[----:B------:R-:W-:Y:S02]  /*107a0*/  BSSY B1, `(.L_x_426) ;  /* 0x0000005000017945 */ /* 0x000fe40003800000 */
[----:B------:R-:W-:-:S05]  /*107b0*/  FFMA R93, R93, R2, R4 ;  /* 0x000000025d5d7223 */ /* 0x000fca0000000004 */
[----:B------:R0:W-:Y:S05]  /*107c0*/  @P2 STG.E desc[UR36][R8.64+0x224], R93 ;  /* 0x0002245d08002986 */ /* 0x0001ea000c101924 */
[----:B------:R-:W-:Y:S05]  /*107d0*/  @!P3 BRA `(.L_x_427) ;  /* 0x000000000004b947 */ /* 0x000fea0003800000 */
[----:B------:R0:W5:Y:S02]  /*107e0*/  LDG.E.LTC128B R153, desc[UR36][R12.64+0x220] ;  /* 0x000220240c997981 */ /* 0x000164000c1e1920 */
.L_x_427:
[----:B------:R-:W-:Y:S05]  /*107f0*/  BSYNC B1 ;  /* 0x0000000000017941 */ /* 0x000fea0003800000 */
.L_x_426:
        /* <DEDUP_REMOVED lines=9> */
.L_x_429:
[----:B------:R-:W-:Y:S05]  /*10890*/  BSYNC B1 ;  /* 0x0000000000017941 */ /* 0x000fea0003800000 */
.L_x_428:
        /* <DEDUP_REMOVED lines=9> */
.L_x_431:
[----:B------:R-:W-:Y:S05]  /*10930*/  BSYNC B1 ;  /* 0x0000000000017941 */ /* 0x000fea0003800000 */
.L_x_430:
[----:B-----5:R-:W-:Y:S01]  /*10940*/  FMUL R3, R153, R16 ;  /* 0x0000001099037220 */ /* 0x020fe20000400000 */
[----:B------:R-:W-:Y:S01]  /*10950*/  ISETP.GT.AND P2, PT, R0, 0x91, P0 ;  /* 0x000000910000780c */ /* 0x000fe20000744270 */
[----:B------:R-:W-:Y:S02]  /*10960*/  BSSY B1, `(.L_x_432) ;  /* 0x0000005000017945 */ /* 0x000fe40003800000 */
[----:B------:R-:W-:-:S05]  /*10970*/  FFMA R3, R96, R2, R3 ;  /* 0x0000000260037223 */ /* 0x000fca0000000003 */
[----:B------:R0:W-:Y:S05]  /*10980*/  @P3 STG.E desc[UR36][R8.64+0x240], R3 ;  /* 0x0002400308003986 */ /* 0x0001ea000c101924 */
[----:B------:R-:W-:Y:S05]  /*10990*/  @!P2 BRA `(.L_x_433) ;  /* 0x000000000004a947 */ /* 0x000fea0003800000 */
[----:B------:R0:W5:Y:S02]  /*109a0*/  LDG.E.LTC128B R153, desc[UR36][R6.64+0x244] ;  /* 0x0002442406997981 */ /* 0x000164000c1e1920 */
.L_x_433:
[----:B------:R-:W-:Y:S05]  /*109b0*/  BSYNC B1 ;  /* 0x0000000000017941 */ /* 0x000fea0003800000 */
.L_x_432:
[----:B0----5:R-:W-:Y:S01]  /*109c0*/  FMUL R4, R153, R16 ;  /* 0x0000001099047220 */ /* 0x021fe20000400000 */
[----:B------:R-:W-:Y:S01]  /*109d0*/  ISETP.GT.AND P3, PT, R0, 0x90, P1 ;  /* 0x000000900000780c */ /* 0x000fe20000f64270 */
[----:B------:R-:W-:Y:S02]  /*109e0*/  BSSY B1, `(.L_x_434) ;  /* 0x0000005000017945 */ /* 0x000fe40003800000 */
[----:B------:R-:W-:-:S05]  /*109f0*/  FFMA R97, R97, R2, R4 ;  /* 0x0000000261617223 */ /* 0x000fca0000000004 */
[----:B------:R0:W-:Y:S05]  /*10a00*/  @P2 STG.E desc[UR36][R8.64+0x244], R97 ;  /* 0x0002446108002986 */ /* 0x0001ea000c101924 */
[----:B------:R-:W-:Y:S05]  /*10a10*/  @!P3 BRA `(.L_x_435) ;  /* 0x000000000004b947 */ /* 0x000fea0003800000 */
[----:B------:R0:W5:Y:S02]  /*10a20*/  LDG.E.LTC128B R153, desc[UR36][R12.64+0x240] ;  /* 0x000240240c997981 */ /* 0x000164000c1e1920 */
.L_x_435:
[----:B------:R-:W-:Y:S05]  /*10a30*/  BSYNC B1 ;  /* 0x0000000000017941 */ /* 0x000fea0003800000 */
.L_x_434:
        /* <DEDUP_REMOVED lines=9> */
.L_x_437:
[----:B------:R-:W-:Y:S05]  /*10ad0*/  BSYNC B1 ;  /* 0x0000000000017941 */ /* 0x000fea0003800000 */
.L_x_436:
        /* <DEDUP_REMOVED lines=9> */
.L_x_439:
[----:B------:R-:W-:Y:S05]  /*10b70*/  BSYNC B1 ;  /* 0x0000000000017941 */ /* 0x000fea0003800000 */
.L_x_438:
[----:B-----5:R-:W-:Y:S01]  /*10b80*/  FMUL R3, R153, R16 ;  /* 0x0000001099037220 */ /* 0x020fe20000400000 */
[----:B------:R-:W-:Y:S01]  /*10b90*/  ISETP.GT.AND P2, PT, R0, 0x99, P0 ;  /* 0x000000990000780c */ /* 0x000fe20000744270 */
[----:B------:R-:W-:Y:S02]  /*10ba0*/  BSSY B1, `(.L_x_440) ;  /* 0x0000005000017945 */ /* 0x000fe40003800000 */
[----:B------:R-:W-:-:S05]  /*10bb0*/  FFMA R3, R100, R2, R3 ;  /* 0x0000000264037223 */ /* 0x000fca0000000003 */
[----:B------:R0:W-:Y:S05]  /*10bc0*/  @P3 STG.E desc[UR36][R8.64+0x260], R3 ;  /* 0x0002600308003986 */ /* 0x0001ea000c101924 */
[----:B------:R-:W-:Y:S05]  /*10bd0*/  @!P2 BRA `(.L_x_441) ;  /* 0x000000000004a947 */ /* 0x000fea0003800000 */
[----:B------:R0:W5:Y:S02]  /*10be0*/  LDG.E.LTC128B R153, desc[UR36][R6.64+0x264] ;  /* 0x0002642406997981 */ /* 0x000164000c1e1920 */
.L_x_441:
[----:B------:R-:W-:Y:S05]  /*10bf0*/  BSYNC B1 ;  /* 0x0000000000017941 */ /* 0x000fea0003800000 */
.L_x_440:
[----:B0----5:R-:W-:Y:S01]  /*10c00*/  FMUL R4, R153, R16 ;  /* 0x0000001099047220 */ /* 0x021fe20000400000 */
[----:B------:R-:W-:Y:S01]  /*10c10*/  ISETP.GT.AND P3, PT, R0, 0x98, P1 ;  /* 0x000000980000780c */ /* 0x000fe20000f64270 */
[----:B------:R-:W-:Y:S02]  /*10c20*/  BSSY B1, `(.L_x_442) ;  /* 0x0000005000017945 */ /* 0x000fe40003800000 */
[----:B------:R-:W-:-:S05]  /*10c30*/  FFMA R101, R101, R2, R4 ;  /* 0x0000000265657223 */ /* 0x000fca0000000004 */
[----:B------:R0:W-:Y:S05]  /*10c40*/  @P2 STG.E desc[UR36][R8.64+0x264], R101 ;  /* 0x0002646508002986 */ /* 0x0001ea000c101924 */
[----:B------:R-:W-:Y:S05]  /*10c50*/  @!P3 BRA `(.L_x_443) ;  /* 0x000000000004b947 */ /* 0x000fea0003800000 */
[----:B------:R0:W5:Y:S02]  /*10c60*/  LDG.E.LTC128B R153, desc[UR36][R12.64+0x260] ;  /* 0x000260240c997981 */ /* 0x000164000c1e1920 */
.L_x_443:
[----:B------:R-:W-:Y:S05]  /*10c70*/  BSYNC B1 ;  /* 0x0000000000017941 */ /* 0x000fea0003800000 */
.L_x_442:
        /* <DEDUP_REMOVED lines=9> */
.L_x_445:
[----:B------:R-:W-:Y:S05]  /*10d10*/  BSYNC B1 ;  /* 0x0000000000017941 */ /* 0x000fea0003800000 */
.L_x_444:
        /* <DEDUP_REMOVED lines=9> */
.L_x_447:
[----:B------:R-:W-:Y:S05]  /*10db0*/  BSYNC B1 ;  /* 0x0000000000017941 */ /* 0x000fea0003800000 */
.L_x_446:
[----:B-----5:R-:W-:Y:S01]  /*10dc0*/  FMUL R3, R153, R16 ;  /* 0x0000001099037220 */ /* 0x020fe20000400000 */
[----:B------:R-:W-:Y:S01]  /*10dd0*/  ISETP.GT.AND P2, PT, R0, 0xa1, P0 ;  /* 0x000000a10000780c */ /* 0x000fe20000744270 */
[----:B------:R-:W-:Y:S02]  /*10de0*/  BSSY B1, `(.L_x_448) ;  /* 0x0000005000017945 */ /* 0x000fe40003800000 */
[----:B------:R-:W-:-:S05]  /*10df0*/  FFMA R3, R104, R2, R3 ;  /* 0x0000000268037223 */ /* 0x000fca0000000003 */
[----:B------:R0:W-:Y:S05]  /*10e00*/  @P3 STG.E desc[UR36][R8.64+0x280], R3 ;  /* 0x0002800308003986 */ /* 0x0001ea000c101924 */
[----:B------:R-:W-:Y:S05]  /*10e10*/  @!P2 BRA `(.L_x_449) ;  /* 0x000000000004a947 */ /* 0x000fea0003800000 */
[----:B------:R0:W5:Y:S02]  /*10e20*/  LDG.E.LTC128B R153, desc[UR36][R6.64+0x284] ;  /* 0x0002842406997981 */ /* 0x000164000c1e1920 */
.L_x_449:
[----:B------:R-:W-:Y:S05]  /*10e30*/  BSYNC B1 ;  /* 0x0000000000017941 */ /* 0x000fea0003800000 */
.L_x_448:
[----:B0----5:R-:W-:Y:S01]  /*10e40*/  FMUL R4, R153, R16 ;  /* 0x0000001099047220 */ /* 0x021fe20000400000 */
[----:B------:R-:W-:Y:S01]  /*10e50*/  ISETP.GT.AND P3, PT, R0, 0xa0, P1 ;  /* 0x000000a00000780c */ /* 0x000fe20000f64270 */
[----:B------:R-:W-:Y:S02]  /*10e60*/  BSSY B1, `(.L_x_450) ;  /* 0x0000005000017945 */ /* 0x000fe40003800000 */
[----:B------:R-:W-:-:S05]  /*10e70*/  FFMA R105, R105, R2, R4 ;  /* 0x0000000269697223 */ /* 0x000fca0000000004 */
[----:B------:R0:W-:Y:S05]  /*10e80*/  @P2 STG.E desc[UR36][R8.64+0x284], R105 ;  /* 0x0002846908002986 */ /* 0x0001ea000c101924 */
[----:B------:R-:W-:Y:S05]  /*10e90*/  @!P3 BRA `(.L_x_451) ;  /* 0x000000000004b947 */ /* 0x000fea0003800000 */
[----:B------:R0:W5:Y:S02]  /*10ea0*/  LDG.E.LTC128B R153, desc[UR36][R12.64+0x280] ;  /* 0x000280240c997981 */ /* 0x000164000c1e1920 */
.L_x_451:
[----:B------:R-:W-:Y:S05]  /*10eb0*/  BSYNC B1 ;  /* 0x0000000000017941 */ /* 0x000fea0003800000 */
.L_x_450:
        /* <DEDUP_REMOVED lines=9> */
.L_x_453:
[----:B------:R-:W-:Y:S05]  /*10f50*/  BSYNC B1 ;  /* 0x0000000000017941 */ /* 0x000fea0003800000 */
.L_x_452:
        /* <DEDUP_REMOVED lines=9> */
.L_x_455:
[----:B------:R-:W-:Y:S05]  /*10ff0*/  BSYNC B1 ;  /* 0x0000000000017941 */ /* 0x000fea0003800000 */
.L_x_454:
[----:B-----5:R-:W-:Y:S01]  /*11000*/  FMUL R3, R153, R16 ;  /* 0x0000001099037220 */ /* 0x020fe20000400000 */
[----:B------:R-:W-:Y:S01]  /*11010*/  ISETP.GT.AND P2, PT, R0, 0xa9, P0 ;  /* 0x000000a90000780c */ /* 0x000fe20000744270 */
[----:B------:R-:W-:Y:S02]  /*11020*/  BSSY B1, `(.L_x_456) ;  /* 0x0000005000017945 */ /* 0x000fe40003800000 */
[----:B------:R-:W-:-:S05]  /*11030*/  FFMA R3, R108, R2, R3 ;  /* 0x000000026c037223 */ /* 0x000fca0000000003 */
[----:B------:R0:W-:Y:S05]  /*11040*/  @P3 STG.E desc[UR36][R8.64+0x2a0], R3 ;  /* 0x0002a00308003986 */ /* 0x0001ea000c101924 */
[----:B------:R-:W-:Y:S05]  /*11050*/  @!P2 BRA `(.L_x_457) ;  /* 0x000000000004a947 */ /* 0x000fea0003800000 */
[----:B------:R0:W5:Y:S02]  /*11060*/  LDG.E.LTC128B R153, desc[UR36][R6.64+0x2a4] ;  /* 0x0002a42406997981 */ /* 0x000164000c1e1920 */
.L_x_457:
[----:B------:R-:W-:Y:S05]  /*11070*/  BSYNC B1 ;  /* 0x0000000000017941 */ /* 0x000fea0003800000 */
.L_x_456:
[----:B0----5:R-:W-:Y:S01]  /*11080*/  FMUL R4, R153, R16 ;  /* 0x0000001099047220 */ /* 0x021fe20000400000 */
[----:B------:R-:W-:Y:S01]  /*11090*/  ISETP.GT.AND P3, PT, R0, 0xa8, P1 ;  /* 0x000000a80000780c */ /* 0x000fe20000f64270 */
[----:B------:R-:W-:Y:S02]  /*110a0*/  BSSY B1, `(.L_x_458) ;  /* 0x0000005000017945 */ /* 0x000fe40003800000 */
[----:B------:R-:W-:-:S05]  /*110b0*/  FFMA R109, R109, R2, R4 ;  /* 0x000000026d6d7223 */ /* 0x000fca0000000004 */
[----:B------:R0:W-:Y:S05]  /*110c0*/  @P2 STG.E desc[UR36][R8.64+0x2a4], R109 ;  /* 0x0002a46d08002986 */ /* 0x0001ea000c101924 */
[----:B------:R-:W-:Y:S05]  /*110d0*/  @!P3 BRA `(.L_x_459) ;  /* 0x000000000004b947 */ /* 0x000fea0003800000 */
[----:B------:R0:W5:Y:S02]  /*110e0*/  LDG.E.LTC128B R153, desc[UR36][R12.64+0x2a0] ;  /* 0x0002a0240c997981 */ /* 0x000164000c1e1920 */
.L_x_459:
[----:B------:R-:W-:Y:S05]  /*110f0*/  BSYNC B1 ;  /* 0x0000000000017941 */ /* 0x000fea0003800000 */
.L_x_458:
        /* <DEDUP_REMOVED lines=9> */
.L_x_461:
[----:B------:R-:W-:Y:S05]  /*11190*/  BSYNC B1 ;  /* 0x0000000000017941 */ /* 0x000fea0003800000 */
.L_x_460:
        /* <DEDUP_REMOVED lines=9> */
.L_x_463:
[----:B------:R-:W-:Y:S05]  /*11230*/  BSYNC B1 ;  /* 0x0000000000017941 */ /* 0x000fea0003800000 */
.L_x_462:
[----:B-----5:R-:W-:Y:S01]  /*11240*/  FMUL R3, R153, R16 ;  /* 0x0000001099037220 */ /* 0x020fe20000400000 */
[----:B------:R-:W-:Y:S01]  /*11250*/  ISETP.GT.AND P2, PT, R0, 0xb1, P0 ;  /* 0x000000b10000780c */ /* 0x000fe20000744270 */
[----:B------:R-:W-:Y:S02]  /*11260*/  BSSY B1, `(.L_x_464) ;  /* 0x0000005000017945 */ /* 0x000fe40003800000 */
[----:B------:R-:W-:-:S05]  /*11270*/  FFMA R3, R112, R2, R3 ;  /* 0x0000000270037223 */ /* 0x000fca0000000003 */
[----:B------:R0:W-:Y:S05]  /*11280*/  @P3 STG.E desc[UR36][R8.64+0x2c0], R3 ;  /* 0x0002c00308003986 */ /* 0x0001ea000c101924 */
[----:B------:R-:W-:Y:S05]  /*11290*/  @!P2 BRA `(.L_x_465) ;  /* 0x000000000004a947 */ /* 0x000fea0003800000 */
[----:B------:R0:W5:Y:S02]  /*112a0*/  LDG.E.LTC128B R153, desc[UR36][R6.64+0x2c4] ;  /* 0x0002c42406997981 */ /* 0x000164000c1e1920 */
.L_x_465:
[----:B------:R-:W-:Y:S05]  /*112b0*/  BSYNC B1 ;  /* 0x0000000000017941 */ /* 0x000fea0003800000 */
.L_x_464:
[----:B0----5:R-:W-:Y:S01]  /*112c0*/  FMUL R4, R153, R16 ;  /* 0x0000001099047220 */ /* 0x021fe20000400000 */
[----:B------:R-:W-:Y:S01]  /*112d0*/  ISETP.GT.AND P3, PT, R0, 0xb0, P1 ;  /* 0x000000b00000780c */ /* 0x000fe20000f64270 */
[----:B------:R-:W-:Y:S02]  /*112e0*/  BSSY B1, `(.L_x_466) ;  /* 0x0000005000017945 */ /* 0x000fe40003800000 */
[----:B------:R-:W-:-:S05]  /*112f0*/  FFMA R113, R113, R2, R4 ;  /* 0x0000000271717223 */ /* 0x000fca0000000004 */
[----:B------:R0:W-:Y:S05]  /*11300*/  @P2 STG.E desc[UR36][R8.64+0x2c4], R113 ;  /* 0x0002c47108002986 */ /* 0x0001ea000c101924 */
[----:B------:R-:W-:Y:S05]  /*11310*/  @!P3 BRA `(.L_x_467) ;  /* 0x000000000004b947 */ /* 0x000fea0003800000 */
[----:B------:R0:W5:Y:S02]  /*11320*/  LDG.E.LTC128B R153, desc[UR36][R12.64+0x2c0] ;  /* 0x0002c0240c997981 */ /* 0x000164000c1e1920 */
.L_x_467:
[----:B------:R-:W-:Y:S05]  /*11330*/  BSYNC B1 ;  /* 0x0000000000017941 */ /* 0x000fea0003800000 */
.L_x_466:
        /* <DEDUP_REMOVED lines=9> */
.L_x_469:
[----:B------:R-:W-:Y:S05]  /*113d0*/  BSYNC B1 ;  /* 0x0000000000017941 */ /* 0x000fea0003800000 */
.L_x_468:
        /* <DEDUP_REMOVED lines=9> */
.L_x_471:
[----:B------:R-:W-:Y:S05]  /*11470*/  BSYNC B1 ;  /* 0x0000000000017941 */ /* 0x000fea0003800000 */
.L_x_470:
[----:B-----5:R-:W-:Y:S01]  /*11480*/  FMUL R3, R153, R16 ;  /* 0x0000001099037220 */ /* 0x020fe20000400000 */
[----:B------:R-:W-:Y:S01]  /*11490*/  ISETP.GT.AND P2, PT, R0, 0xb9, P0 ;  /* 0x000000b90000780c */ /* 0x000fe20000744270 */
[----:B------:R-:W-:Y:S02]  /*114a0*/  BSSY B1, `(.L_x_472) ;  /* 0x0000005000017945 */ /* 0x000fe40003800000 */
[----:B------:R-:W-:-:S05]  /*114b0*/  FFMA R3, R116, R2, R3 ;  /* 0x0000000274037223 */ /* 0x000fca0000000003 */
[----:B------:R0:W-:Y:S05]  /*114c0*/  @P3 STG.E desc[UR36][R8.64+0x2e0], R3 ;  /* 0x0002e00308003986 */ /* 0x0001ea000c101924 */
[----:B------:R-:W-:Y:S05]  /*114d0*/  @!P2 BRA `(.L_x_473) ;  /* 0x000000000004a947 */ /* 0x000fea0003800000 */
[----:B------:R0:W5:Y:S02]  /*114e0*/  LDG.E.LTC128B R153, desc[UR36][R6.64+0x2e4] ;  /* 0x0002e42406997981 */ /* 0x000164000c1e1920 */
.L_x_473:
[----:B------:R-:W-:Y:S05]  /*114f0*/  BSYNC B1 ;  /* 0x0000000000017941 */ /* 0x000fea0003800000 */
.L_x_472:
[----:B0----5:R-:W-:Y:S01]  /*11500*/  FMUL R4, R153, R16 ;  /* 0x0000001099047220 */ /* 0x021fe20000400000 */
[----:B------:R-:W-:Y:S01]  /*11510*/  ISETP.GT.AND P3, PT, R0, 0xb8, P1 ;  /* 0x000000b80000780c */ /* 0x000fe20000f64270 */
[----:B------:R-:W-:Y:S02]  /*11520*/  BSSY B1, `(.L_x_474) ;  /* 0x0000005000017945 */ /* 0x000fe40003800000 */
[----:B------:R-:W-:-:S05]  /*11530*/  FFMA R117, R117, R2, R4 ;  /* 0x0000000275757223 */ /* 0x000fca0000000004 */
[----:B------:R0:W-:Y:S05]  /*11540*/  @P2 STG.E desc[UR36][R8.64+0x2e4], R117 ;  /* 0x0002e47508002986 */ /* 0x0001ea000c101924 */
[----:B------:R-:W-:Y:S05]  /*11550*/  @!P3 BRA `(.L_x_475) ;  /* 0x000000000004b947 */ /* 0x000fea0003800000 */
[----:B------:R0:W5:Y:S02]  /*11560*/  LDG.E.LTC128B R153, desc[UR36][R12.64+0x2e0] ;  /* 0x0002e0240c997981 */ /* 0x000164000c1e1920 */
.L_x_475:
[----:B------:R-:W-:Y:S05]  /*11570*/  BSYNC B1 ;  /* 0x0000000000017941 */ /* 0x000fea0003800000 */
.L_x_474:
        /* <DEDUP_REMOVED lines=9> */
.L_x_477:
[----:B------:R-:W-:Y:S05]  /*11610*/  BSYNC B1 ;  /* 0x0000000000017941 */ /* 0x000fea0003800000 */
.L_x_476:
        /* <DEDUP_REMOVED lines=9> */
.L_x_479:
[----:B------:R-:W-:Y:S05]  /*116b0*/  BSYNC B1 ;  /* 0x0000000000017941 */ /* 0x000fea0003800000 */
.L_x_478:
[----:B-----5:R-:W-:Y:S01]  /*116c0*/  FMUL R3, R153, R16 ;  /* 0x0000001099037220 */ /* 0x020fe20000400000 */
[----:B------:R-:W-:Y:S01]  /*116d0*/  ISETP.GT.AND P2, PT, R0, 0xc1, P0 ;  /* 0x000000c10000780c */ /* 0x000fe20000744270 */
[----:B------:R-:W-:Y:S02]  /*116e0*/  BSSY B1, `(.L_x_480) ;  /* 0x0000005000017945 */ /* 0x000fe40003800000 */
[----:B------:R-:W-:-:S05]  /*116f0*/  FFMA R3, R120, R2, R3 ;  /* 0x0000000278037223 */ /* 0x000fca0000000003 */
[----:B------:R0:W-:Y:S05]  /*11700*/  @P3 STG.E desc[UR36][R8.64+0x300], R3 ;  /* 0x0003000308003986 */ /* 0x0001ea000c101924 */
[----:B------:R-:W-:Y:S05]  /*11710*/  @!P2 BRA `(.L_x_481) ;  /* 0x000000000004a947 */ /* 0x000fea0003800000 */
[----:B------:R0:W5:Y:S02]  /*11720*/  LDG.E.LTC128B R153, desc[UR36][R6.64+0x304] ;  /* 0x0003042406997981 */ /* 0x000164000c1e1920 */
.L_x_481:
[----:B------:R-:W-:Y:S05]  /*11730*/  BSYNC B1 ;  /* 0x0000000000017941 */ /* 0x000fea0003800000 */
.L_x_480:
[----:B0----5:R-:W-:Y:S01]  /*11740*/  FMUL R4, R153, R16 ;  /* 0x0000001099047220 */ /* 0x021fe20000400000 */
[----:B------:R-:W-:Y:S01]  /*11750*/  ISETP.GT.AND P3, PT, R0, 0xc0, P1 ;  /* 0x000000c00000780c */ /* 0x000fe20000f64270 */
[----:B------:R-:W-:Y:S02]  /*11760*/  BSSY B1, `(.L_x_482) ;  /* 0x0000005000017945 */ /* 0x000fe40003800000 */
[----:B------:R-:W-:-:S05]  /*11770*/  FFMA R121, R121, R2, R4 ;  /* 0x0000000279797223 */ /* 0x000fca0000000004 */
[----:B------:R0:W-:Y:S05]  /*11780*/  @P2 STG.E desc[UR36][R8.64+0x304], R121 ;  /* 0x0003047908002986 */ /* 0x0001ea000c101924 */
[----:B------:R-:W-:Y:S05]  /*11790*/  @!P3 BRA `(.L_x_483) ;  /* 0x000000000004b947 */ /* 0x000fea0003800000 */
[----:B------:R0:W5:Y:S02]  /*117a0*/  LDG.E.LTC128B R153, desc[UR36][R12.64+0x300] ;  /* 0x000300240c997981 */ /* 0x000164000c1e1920 */
.L_x_483:
[----:B------:R-:W-:Y:S05]  /*117b0*/  BSYNC B1 ;  /* 0x0000000000017941 */ /* 0x000fea0003800000 */
.L_x_482:
        /* <DEDUP_REMOVED lines=9> */
.L_x_485:
[----:B------:R-:W-:Y:S05]  /*11850*/  BSYNC B1 ;  /* 0x0000000000017941 */ /* 0x000fea0003800000 */
.L_x_484:
        /* <DEDUP_REMOVED lines=9> */
.L_x_487:
[----:B------:R-:W-:Y:S05]  /*118f0*/  BSYNC B1 ;  /* 0x0000000000017941 */ /* 0x000fea0003800000 */
.L_x_486:
[----:B-----5:R-:W-:Y:S01]  /*11900*/  FMUL R3, R153, R16 ;  /* 0x0000001099037220 */ /* 0x020fe20000400000 */
[----:B------:R-:W-:Y:S01]  /*11910*/  ISETP.GT.AND P2, PT, R0, 0xc9, P0 ;  /* 0x000000c90000780c */ /* 0x000fe20000744270 */
[----:B------:R-:W-:Y:S02]  /*11920*/  BSSY B1, `(.L_x_488) ;  /* 0x0000005000017945 */ /* 0x000fe40003800000 */
[----:B------:R-:W-:-:S05]  /*11930*/  FFMA R3, R124, R2, R3 ;  /* 0x000000027c037223 */ /* 0x000fca0000000003 */
[----:B------:R0:W-:Y:S05]  /*11940*/  @P3 STG.E desc[UR36][R8.64+0x320], R3 ;  /* 0x0003200308003986 */ /* 0x0001ea000c101924 */
[----:B------:R-:W-:Y:S05]  /*11950*/  @!P2 BRA `(.L_x_489) ;  /* 0x000000000004a947 */ /* 0x000fea0003800000 */
[----:B------:R0:W5:Y:S02]  /*11960*/  LDG.E.LTC128B R153, desc[UR36][R6.64+0x324] ;  /* 0x0003242406997981 */ /* 0x000164000c1e1920 */
.L_x_489:
[----:B------:R-:W-:Y:S05]  /*11970*/  BSYNC B1 ;  /* 0x0000000000017941 */ /* 0x000fea0003800000 */
.L_x_488:
[----:B0----5:R-:W-:Y:S01]  /*11980*/  FMUL R4, R153, R16 ;  /* 0x0000001099047220 */ /* 0x021fe20000400000 */
[----:B------:R-:W-:Y:S01]  /*11990*/  ISETP.GT.AND P3, PT, R0, 0xc8, P1 ;  /* 0x000000c80000780c */ /* 0x000fe20000f64270 */
[----:B------:R-:W-:Y:S02]  /*119a0*/  BSSY B1, `(.L_x_490) ;  /* 0x0000005000017945 */ /* 0x000fe40003800000 */
[----:B------:R-:W-:-:S05]  /*119b0*/  FFMA R125, R125, R2, R4 ;  /* 0x000000027d7d7223 */ /* 0x000fca0000000004 */
[----:B------:R0:W-:Y:S05]  /*119c0*/  @P2 STG.E desc[UR36][R8.64+0x324], R125 ;  /* 0x0003247d08002986 */ /* 0x0001ea000c101924 */
[----:B------:R-:W-:Y:S05]  /*119d0*/  @!P3 BRA `(.L_x_491) ;  /* 0x000000000004b947 */ /* 0x000fea0003800000 */
[----:B------:R0:W5:Y:S02]  /*119e0*/  LDG.E.LTC128B R153, desc[UR36][R12.64+0x320] ;  /* 0x000320240c997981 */ /* 0x000164000c1e1920 */
.L_x_491:
[----:B------:R-:W-:Y:S05]  /*119f0*/  BSYNC B1 ;  /* 0x0000000000017941 */ /* 0x000fea0003800000 */
.L_x_490:
        /* <DEDUP_REMOVED lines=9> */
.L_x_493:
[----:B------:R-:W-:Y:S05]  /*11a90*/  BSYNC B1 ;  /* 0x0000000000017941 */ /* 0x000fea0003800000 */
.L_x_492:
        /* <DEDUP_REMOVED lines=9> */
.L_x_495:
[----:B------:R-:W-:Y:S05]  /*11b30*/  BSYNC B1 ;  /* 0x0000000000017941 */ /* 0x000fea0003800000 */
.L_x_494:
[----:B-----5:R-:W-:Y:S01]  /*11b40*/  FMUL R3, R153, R16 ;  /* 0x0000001099037220 */ /* 0x020fe20000400000 */
[----:B------:R-:W-:Y:S01]  /*11b50*/  ISETP.GT.AND P2, PT, R0, 0xd1, P0 ;  /* 0x000000d10000780c */ /* 0x000fe20000744270 */
[----:B------:R-:W-:Y:S02]  /*11b60*/  BSSY B1, `(.L_x_496) ;  /* 0x0000005000017945 */ /* 0x000fe40003800000 */
[----:B------:R-:W-:-:S05]  /*11b70*/  FFMA R3, R128, R2, R3 ;  /* 0x0000000280037223 */ /* 0x000fca0000000003 */
[----:B------:R0:W-:Y:S05]  /*11b80*/  @P3 STG.E desc[UR36][R8.64+0x340], R3 ;  /* 0x0003400308003986 */ /* 0x0001ea000c101924 */
[----:B------:R-:W-:Y:S05]  /*11b90*/  @!P2 BRA `(.L_x_497) ;  /* 0x000000000004a947 */ /* 0x000fea0003800000 */
[----:B------:R0:W5:Y:S02]  /*11ba0*/  LDG.E.LTC128B R153, desc[UR36][R6.64+0x344] ;  /* 0x0003442406997981 */ /* 0x000164000c1e1920 */
.L_x_497:
[----:B------:R-:W-:Y:S05]  /*11bb0*/  BSYNC B1 ;  /* 0x0000000000017941 */ /* 0x000fea0003800000 */
.L_x_496:
[----:B0----5:R-:W-:Y:S01]  /*11bc0*/  FMUL R4, R153, R16 ;  /* 0x0000001099047220 */ /* 0x021fe20000400000 */
[----:B------:R-:W-:Y:S01]  /*11bd0*/  ISETP.GT.AND P3, PT, R0, 0xd0, P1 ;  /* 0x000000d00000780c */ /* 0x000fe20000f64270 */
[----:B------:R-:W-:Y:S02]  /*11be0*/  BSSY B1, `(.L_x_498) ;  /* 0x0000005000017945 */ /* 0x000fe40003800000 */
[----:B------:R-:W-:-:S05]  /*11bf0*/  FFMA R129, R129, R2, R4 ;  /* 0x0000000281817223 */ /* 0x000fca0000000004 */
[----:B------:R0:W-:Y:S05]  /*11c00*/  @P2 STG.E desc[UR36][R8.64+0x344], R129 ;  /* 0x0003448108002986 */ /* 0x0001ea000c101924 */
[----:B------:R-:W-:Y:S05]  /*11c10*/  @!P3 BRA `(.L_x_499) ;  /* 0x000000000004b947 */ /* 0x000fea0003800000 */
[----:B------:R0:W5:Y:S02]  /*11c20*/  LDG.E.LTC128B R153, desc[UR36][R12.64+0x340] ;  /* 0x000340240c997981 */ /* 0x000164000c1e1920 */
.L_x_499:
[----:B------:R-:W-:Y:S05]  /*11c30*/  BSYNC B1 ;  /* 0x0000000000017941 */ /* 0x000fea0003800000 */
.L_x_498:
        /* <DEDUP_REMOVED lines=9> */
.L_x_501:
[----:B------:R-:W-:Y:S05]  /*11cd0*/  BSYNC B1 ;  /* 0x0000000000017941 */ /* 0x000fea0003800000 */
.L_x_500:
        /* <DEDUP_REMOVED lines=9> */
.L_x_503:
[----:B------:R-:W-:Y:S05]  /*11d70*/  BSYNC B1 ;  /* 0x0000000000017941 */ /* 0x000fea0003800000 */
.L_x_502:
[----:B-----5:R-:W-:Y:S01]  /*11d80*/  FMUL R3, R153, R16 ;  /* 0x0000001099037220 */ /* 0x020fe20000400000 */
[----:B------:R-:W-:Y:S01]  /*11d90*/  ISETP.GT.AND P2, PT, R0, 0xd9, P0 ;  /* 0x000000d90000780c */ /* 0x000fe20000744270 */
[----:B------:R-:W-:Y:S02]  /*11da0*/  BSSY B1, `(.L_x_504) ;  /* 0x0000005000017945 */ /* 0x000fe40003800000 */
[----:B------:R-:W-:-:S05]  /*11db0*/  FFMA R3, R132, R2, R3 ;  /* 0x0000000284037223 */ /* 0x000fca0000000003 */
[----:B------:R0:W-:Y:S05]  /*11dc0*/  @P3 STG.E desc[UR36][R8.64+0x360], R3 ;  /* 0x0003600308003986 */ /* 0x0001ea000c101924 */
[----:B------:R-:W-:Y:S05]  /*11dd0*/  @!P2 BRA `(.L_x_505) ;  /* 0x000000000004a947 */ /* 0x000fea0003800000 */
[----:B------:R0:W5:Y:S02]  /*11de0*/  LDG.E.LTC128B R153, desc[UR36][R6.64+0x364] ;  /* 0x0003642406997981 */ /* 0x000164000c1e1920 */
.L_x_505:
[----:B------:R-:W-:Y:S05]  /*11df0*/  BSYNC B1 ;  /* 0x0000000000017941 */ /* 0x000fea0003800000 */
.L_x_504:
[----:B0----5:R-:W-:Y:S01]  /*11e00*/  FMUL R4, R153, R16 ;  /* 0x0000001099047220 */ /* 0x021fe20000400000 */
[----:B------:R-:W-:Y:S01]  /*11e10*/  ISETP.GT.AND P3, PT, R0, 0xd8, P1 ;  /* 0x000000d80000780c */ /* 0x000fe20000f64270 */
[----:B------:R-:W-:Y:S02]  /*11e20*/  BSSY B1, `(.L_x_506) ;  /* 0x0000005000017945 */ /* 0x000fe40003800000 */
[----:B------:R-:W-:-:S05]  /*11e30*/  FFMA R133, R133, R2, R4 ;  /* 0x0000000285857223 */ /* 0x000fca0000000004 */
[----:B------:R0:W-:Y:S05]  /*11e40*/  @P2 STG.E desc[UR36][R8.64+0x364], R133 ;  /* 0x0003648508002986 */ /* 0x0001ea000c101924 */
[----:B------:R-:W-:Y:S05]  /*11e50*/  @!P3 BRA `(.L_x_507) ;  /* 0x000000000004b947 */ /* 0x000fea0003800000 */
[----:B------:R0:W5:Y:S02]  /*11e60*/  LDG.E.LTC128B R153, desc[UR36][R12.64+0x360] ;  /* 0x000360240c997981 */ /* 0x000164000c1e1920 */
.L_x_507:
[----:B------:R-:W-:Y:S05]  /*11e70*/  BSYNC B1 ;  /* 0x0000000000017941 */ /* 0x000fea0003800000 */
.L_x_506:
        /* <DEDUP_REMOVED lines=9> */
.L_x_509:
[----:B------:R-:W-:Y:S05]  /*11f10*/  BSYNC B1 ;  /* 0x0000000000017941 */ /* 0x000fea0003800000 */
.L_x_508:
        /* <DEDUP_REMOVED lines=9> */
.L_x_511:
[----:B------:R-:W-:Y:S05]  /*11fb0*/  BSYNC B1 ;  /* 0x0000000000017941 */ /* 0x000fea0003800000 */
.L_x_510:
[----:B-----5:R-:W-:Y:S01]  /*11fc0*/  FMUL R3, R153, R16 ;  /* 0x0000001099037220 */ /* 0x020fe20000400000 */
[----:B------:R-:W-:Y:S01]  /*11fd0*/  ISETP.GT.AND P2, PT, R0, 0xe1, P0 ;  /* 0x000000e10000780c */ /* 0x000fe20000744270 */
[----:B------:R-:W-:Y:S02]  /*11fe0*/  BSSY B1, `(.L_x_512) ;  /* 0x0000005000017945 */ /* 0x000fe40003800000 */
[----:B------:R-:W-:-:S05]  /*11ff0*/  FFMA R3, R136, R2, R3 ;  /* 0x0000000288037223 */ /* 0x000fca0000000003 */
[----:B------:R0:W-:Y:S05]  /*12000*/  @P3 STG.E desc[UR36][R8.64+0x380], R3 ;  /* 0x0003800308003986 */ /* 0x0001ea000c101924 */
[----:B------:R-:W-:Y:S05]  /*12010*/  @!P2 BRA `(.L_x_513) ;  /* 0x000000000004a947 */ /* 0x000fea0003800000 */
[----:B------:R0:W5:Y:S02]  /*12020*/  LDG.E.LTC128B R153, desc[UR36][R6.64+0x384] ;  /* 0x0003842406997981 */ /* 0x000164000c1e1920 */
.L_x_513:
[----:B------:R-:W-:Y:S05]  /*12030*/  BSYNC B1 ;  /* 0x0000000000017941 */ /* 0x000fea0003800000 */
.L_x_512:
[----:B0----5:R-:W-:Y:S01]  /*12040*/  FMUL R4, R153, R16 ;  /* 0x0000001099047220 */ /* 0x021fe20000400000 */
[----:B------:R-:W-:Y:S01]  /*12050*/  ISETP.GT.AND P3, PT, R0, 0xe0, P1 ;  /* 0x000000e00000780c */ /* 0x000fe20000f64270 */
[----:B------:R-:W-:Y:S02]  /*12060*/  BSSY B1, `(.L_x_514) ;  /* 0x0000005000017945 */ /* 0x000fe40003800000 */
[----:B------:R-:W-:-:S05]  /*12070*/  FFMA R137, R137, R2, R4 ;  /* 0x0000000289897223 */ /* 0x000fca0000000004 */
[----:B------:R0:W-:Y:S05]  /*12080*/  @P2 STG.E desc[UR36][R8.64+0x384], R137 ;  /* 0x0003848908002986 */ /* 0x0001ea000c101924 */
[----:B------:R-:W-:Y:S05]  /*12090*/  @!P3 BRA `(.L_x_515) ;  /* 0x000000000004b947 */ /* 0x000fea0003800000 */
[----:B------:R0:W5:Y:S02]  /*120a0*/  LDG.E.LTC128B R153, desc[UR36][R12.64+0x380] ;  /* 0x000380240c997981 */ /* 0x000164000c1e1920 */
.L_x_515:
[----:B------:R-:W-:Y:S05]  /*120b0*/  BSYNC B1 ;  /* 0x0000000000017941 */ /* 0x000fea0003800000 */
.L_x_514:
        /* <DEDUP_REMOVED lines=9> */
.L_x_517:
[----:B------:R-:W-:Y:S05]  /*12150*/  BSYNC B1 ;  /* 0x0000000000017941 */ /* 0x000fea0003800000 */
.L_x_516:
        /* <DEDUP_REMOVED lines=9> */
.L_x_519:
[----:B------:R-:W-:Y:S05]  /*121f0*/  BSYNC B1 ;  /* 0x0000000000017941 */ /* 0x000fea0003800000 */
.L_x_518:
[----:B-----5:R-:W-:Y:S01]  /*12200*/  FMUL R3, R153, R16 ;  /* 0x0000001099037220 */ /* 0x020fe20000400000 */
[----:B------:R-:W-:Y:S01]  /*12210*/  ISETP.GT.AND P2, PT, R0, 0xe9, P0 ;  /* 0x000000e90000780c */ /* 0x000fe20000744270 */
[----:B------:R-:W-:Y:S02]  /*12220*/  BSSY B1, `(.L_x_520) ;  /* 0x0000005000017945 */ /* 0x000fe40003800000 */
[----:B------:R-:W-:-:S05]  /*12230*/  FFMA R3, R140, R2, R3 ;  /* 0x000000028c037223 */ /* 0x000fca0000000003 */
[----:B------:R0:W-:Y:S05]  /*12240*/  @P3 STG.E desc[UR36][R8.64+0x3a0], R3 ;  /* 0x0003a00308003986 */ /* 0x0001ea000c101924 */
[----:B------:R-:W-:Y:S05]  /*12250*/  @!P2 BRA `(.L_x_521) ;  /* 0x000000000004a947 */ /* 0x000fea0003800000 */
[----:B------:R0:W5:Y:S02]  /*12260*/  LDG.E.LTC128B R153, desc[UR36][R6.64+0x3a4] ;  /* 0x0003a42406997981 */ /* 0x000164000c1e1920 */
.L_x_521:
[----:B------:R-:W-:Y:S05]  /*12270*/  BSYNC B1 ;  /* 0x0000000000017941 */ /* 0x000fea0003800000 */
.L_x_520:
[----:B0----5:R-:W-:Y:S01]  /*12280*/  FMUL R4, R153, R16 ;  /* 0x0000001099047220 */ /* 0x021fe20000400000 */
[----:B------:R-:W-:Y:S01]  /*12290*/  ISETP.GT.AND P3, PT, R0, 0xe8, P1 ;  /* 0x000000e80000780c */ /* 0x000fe20000f64270 */
[----:B------:R-:W-:Y:S02]  /*122a0*/  BSSY B1, `(.L_x_522) ;  /* 0x0000005000017945 */ /* 0x000fe40003800000 */
[----:B------:R-:W-:-:S05]  /*122b0*/  FFMA R141, R141, R2, R4 ;  /* 0x000000028d8d7223 */ /* 0x000fca0000000004 */
[----:B------:R0:W-:Y:S05]  /*122c0*/  @P2 STG.E desc[UR36][R8.64+0x3a4], R141 ;  /* 0x0003a48d08002986 */ /* 0x0001ea000c101924 */
[----:B------:R-:W-:Y:S05]  /*122d0*/  @!P3 BRA `(.L_x_523) ;  /* 0x000000000004b947 */ /* 0x000fea0003800000 */
[----:B------:R0:W5:Y:S02]  /*122e0*/  LDG.E.LTC128B R153, desc[UR36][R12.64+0x3a0] ;  /* 0x0003a0240c997981 */ /* 0x000164000c1e1920 */
.L_x_523:
[----:B------:R-:W-:Y:S05]  /*122f0*/  BSYNC B1 ;  /* 0x0000000000017941 */ /* 0x000fea0003800000 */
.L_x_522:
        /* <DEDUP_REMOVED lines=9> */
.L_x_525:
[----:B------:R-:W-:Y:S05]  /*12390*/  BSYNC B1 ;  /* 0x0000000000017941 */ /* 0x000fea0003800000 */
.L_x_524:
        /* <DEDUP_REMOVED lines=9> */
.L_x_527:
[----:B------:R-:W-:Y:S05]  /*12430*/  BSYNC B1 ;  /* 0x0000000000017941 */ /* 0x000fea0003800000 */
.L_x_526:
[----:B-----5:R-:W-:Y:S01]  /*12440*/  FMUL R3, R153, R16 ;  /* 0x0000001099037220 */ /* 0x020fe20000400000 */
[----:B------:R-:W-:Y:S01]  /*12450*/  ISETP.GT.AND P2, PT, R0, 0xf1, P0 ;  /* 0x000000f10000780c */ /* 0x000fe20000744270 */
[----:B------:R-:W-:Y:S02]  /*12460*/  BSSY B1, `(.L_x_528) ;  /* 0x0000005000017945 */ /* 0x000fe40003800000 */
[----:B------:R-:W-:-:S05]  /*12470*/  FFMA R3, R144, R2, R3 ;  /* 0x0000000290037223 */ /* 0x000fca0000000003 */
[----:B------:R0:W-:Y:S05]  /*12480*/  @P3 STG.E desc[UR36][R8.64+0x3c0], R3 ;  /* 0x0003c00308003986 */ /* 0x0001ea000c101924 */
[----:B------:R-:W-:Y:S05]  /*12490*/  @!P2 BRA `(.L_x_529) ;  /* 0x000000000004a947 */ /* 0x000fea0003800000 */
[----:B------:R0:W5:Y:S02]  /*124a0*/  LDG.E.LTC128B R153, desc[UR36][R6.64+0x3c4] ;  /* 0x0003c42406997981 */ /* 0x000164000c1e1920 */
.L_x_529:
[----:B------:R-:W-:Y:S05]  /*124b0*/  BSYNC B1 ;  /* 0x0000000000017941 */ /* 0x000fea0003800000 */
.L_x_528:
[----:B0----5:R-:W-:Y:S01]  /*124c0*/  FMUL R4, R153, R16 ;  /* 0x0000001099047220 */ /* 0x021fe20000400000 */
[----:B------:R-:W-:Y:S01]  /*124d0*/  ISETP.GT.AND P3, PT, R0, 0xf0, P1 ;  /* 0x000000f00000780c */ /* 0x000fe20000f64270 */
[----:B------:R-:W-:Y:S02]  /*124e0*/  BSSY B1, `(.L_x_530) ;  /* 0x0000005000017945 */ /* 0x000fe40003800000 */
[----:B------:R-:W-:-:S05]  /*124f0*/  FFMA R145, R145, R2, R4 ;  /* 0x0000000291917223 */ /* 0x000fca0000000004 */
[----:B------:R0:W-:Y:S05]  /*12500*/  @P2 STG.E desc[UR36][R8.64+0x3c4], R145 ;  /* 0x0003c49108002986 */ /* 0x0001ea000c101924 */
[----:B------:R-:W-:Y:S05]  /*12510*/  @!P3 BRA `(.L_x_531) ;  /* 0x000000000004b947 */ /* 0x000fea0003800000 */
[----:B------:R0:W5:Y:S02]  /*12520*/  LDG.E.LTC128B R153, desc[UR36][R12.64+0x3c0] ;  /* 0x0003c0240c997981 */ /* 0x000164000c1e1920 */
.L_x_531:
[----:B------:R-:W-:Y:S05]  /*12530*/  BSYNC B1 ;  /* 0x0000000000017941 */ /* 0x000fea0003800000 */
.L_x_530:
        /* <DEDUP_REMOVED lines=9> */
.L_x_533:
[----:B------:R-:W-:Y:S05]  /*125d0*/  BSYNC B1 ;  /* 0x0000000000017941 */ /* 0x000fea0003800000 */
.L_x_532:
        /* <DEDUP_REMOVED lines=9> */
.L_x_535:
[----:B------:R-:W-:Y:S05]  /*12670*/  BSYNC B1 ;  /* 0x0000000000017941 */ /* 0x000fea0003800000 */
.L_x_534:
[----:B-----5:R-:W-:Y:S01]  /*12680*/  FMUL R3, R153, R16 ;  /* 0x0000001099037220 */ /* 0x020fe20000400000 */
[----:B------:R-:W-:Y:S01]  /*12690*/  ISETP.GT.AND P0, PT, R0, 0xf9, P0 ;  /* 0x000000f90000780c */ /* 0x000fe20000704270 */
[----:B------:R-:W-:Y:S02]  /*126a0*/  BSSY B1, `(.L_x_536) ;  /* 0x0000005000017945 */ /* 0x000fe40003800000 */
[----:B------:R-:W-:-:S05]  /*126b0*/  FFMA R3, R148, R2, R3 ;  /* 0x0000000294037223 */ /* 0x000fca0000000003 */
[----:B------:R0:W-:Y:S05]  /*126c0*/  @P3 STG.E desc[UR36][R8.64+0x3e0], R3 ;  /* 0x0003e00308003986 */ /* 0x0001ea000c101924 */
[----:B------:R-:W-:Y:S05]  /*126d0*/  @!P0 BRA `(.L_x_537) ;  /* 0x0000000000048947 */ /* 0x000fea0003800000 */
[----:B------:R0:W5:Y:S02]  /*126e0*/  LDG.E.LTC128B R153, desc[UR36][R6.64+0x3e4] ;  /* 0x0003e42406997981 */ /* 0x000164000c1e1920 */
.L_x_537:
[----:B------:R-:W-:Y:S05]  /*126f0*/  BSYNC B1 ;  /* 0x0000000000017941 */ /* 0x000fea0003800000 */
.L_x_536:
[----:B0----5:R-:W-:Y:S01]  /*12700*/  FMUL R4, R153, R16 ;  /* 0x0000001099047220 */ /* 0x021fe20000400000 */
[----:B------:R-:W-:Y:S01]  /*12710*/  ISETP.GT.AND P2, PT, R0, 0xf8, P1 ;  /* 0x000000f80000780c */ /* 0x000fe20000f44270 */
[----:B------:R-:W-:Y:S02]  /*12720*/  BSSY B1, `(.L_x_538) ;  /* 0x0000005000017945 */ /* 0x000fe40003800000 */
[----:B------:R-:W-:-:S05]  /*12730*/  FFMA R149, R149, R2, R4 ;  /* 0x0000000295957223 */ /* 0x000fca0000000004 */
[----:B------:R0:W-:Y:S05]  /*12740*/  @P0 STG.E desc[UR36][R8.64+0x3e4], R149 ;  /* 0x0003e49508000986 */ /* 0x0001ea000c101924 */
[----:B------:R-:W-:Y:S05]  /*12750*/  @!P2 BRA `(.L_x_539) ;  /* 0x000000000004a947 */ /* 0x000fea0003800000 */
[----:B------:R0:W5:Y:S02]  /*12760*/  LDG.E.LTC128B R153, desc[UR36][R12.64+0x3e0] ;  /* 0x0003e0240c997981 */ /* 0x000164000c1e1920 */
.L_x_539:
[----:B------:R-:W-:Y:S05]  /*12770*/  BSYNC B1 ;  /* 0x0000000000017941 */ /* 0x000fea0003800000 */
.L_x_538:
        /* <DEDUP_REMOVED lines=9> */
.L_x_541:
[----:B------:R-:W-:Y:S05]  /*12810*/  BSYNC B1 ;  /* 0x0000000000017941 */ /* 0x000fea0003800000 */
.L_x_540:
[----:B-----5:R-:W-:-:S04]  /*12820*/  FMUL R0, R153, R16 ;  /* 0x0000001099007220 */ /* 0x020fc80000400000 */
[----:B------:R-:W-:Y:S01]  /*12830*/  FFMA R151, R151, R2, R0 ;  /* 0x0000000297977223 */ /* 0x000fe20000000000 */
[----:B------:R-:W-:Y:S06]  /*12840*/  @!P1 BRA `(.L_x_542) ;  /* 0x0000004000349947 */ /* 0x000fec0003800000 */
[----:B------:R0:W-:Y:S01]  /*12850*/  STG.E desc[UR36][R160.64+0x3e4], R151 ;  /* 0x0003e497a0007986 */ /* 0x0001e2000c101924 */
[----:B------:R-:W-:Y:S05]  /*12860*/  BRA `(.L_x_542) ;  /* 0x00000040002c7947 */ /* 0x000fea0003800000 */
.L_x_35:
[----:B------:R-:W2:Y:S01]  /*12870*/  LDL.LU R8, [R1+0x8] ;  /* 0x0000080001087983 */ /* 0x000ea20000300800 */
[----:B------:R-:W-:-:S03]  /*12880*/  ULDC.64 UR4, c[0x0][0x5c0] ;  /* 0x0001700000047ab9 */ /* 0x000fc60000000a00 */
[----:B------:R-:W3:Y:S04]  /*12890*/  LDL.LU R9, [R1+0x60] ;  /* 0x0000600001097983 */ /* 0x000ee80000300800 */
[----:B------:R-:W4:Y:S04]  /*128a0*/  LDL.LU R235, [R1+0x88] ;  /* 0x0000880001eb7983 */ /* 0x000f280000300800 */
[----:B------:R-:W5:Y:S04]  /*128b0*/  LDL.LU R234, [R1+0x8c] ;  /* 0x00008c0001ea7983 */ /* 0x000f680000300800 */
[----:B------:R-:W5:Y:S04]  /*128c0*/  LDL.LU R233, [R1+0x90] ;  /* 0x0000900001e97983 */ /* 0x000f680000300800 */
[----:B------:R-:W4:Y:S04]  /*128d0*/  LDL.LU R11, [R1+0x94] ;  /* 0x00009400010b7983 */ /* 0x000f280000300800 */
[----:B------:R-:W5:Y:S04]  /*128e0*/  LDL.LU R13, [R1+0x98] ;  /* 0x00009800010d7983 */ /* 0x000f680000300800 */
        /* <DEDUP_REMOVED lines=80> */
[----:B------:R-:W5:Y:S01]  /*12df0*/  LDL.LU R154, [R1+0x1dc] ;  /* 0x0001dc00019a7983 */ /* 0x000f620000300800 */
[----:B------:R-:W-:-:S03]  /*12e00*/  LEA R4, P0, R6, UR4, 0x2 ;  /* 0x0000000406047c11 */ /* 0x000fc6000f8010ff */
[----:B------:R-:W5:Y:S04]  /*12e10*/  LDL.LU R153, [R1+0x1e0] ;  /* 0x0001e00001997983 */ /* 0x000f680000300800 */
[----:B------:R-:W5:Y:S04]  /*12e20*/  LDL.LU R23, [R1+0x1e4] ;  /* 0x0001e40001177983 */ /* 0x000f680000300800 */
[----:B------:R-:W5:Y:S04]  /*12e30*/  LDL.LU R22, [R1+0x1e8] ;  /* 0x0001e80001167983 */ /* 0x000f680000300800 */
[----:B------:R-:W5:Y:S01]  /*12e40*/  LDL.LU R21, [R1+0x1ec] ;  /* 0x0001ec0001157983 */ /* 0x000f620000300800 */
[----:B------:R-:W-:-:S03]  /*12e50*/  LEA.HI.X R5, R6, UR5, R10, 0x2, P0 ;  /* 0x0000000506057c11 */ /* 0x000fc600080f140a */
[----:B------:R-:W5:Y:S04]  /*12e60*/  LDL.LU R20, [R1+0x1f0] ;  /* 0x0001f00001147983 */ /* 0x000f680000300800 */
[----:B------:R-:W5:Y:S04]  /*12e70*/  LDL.LU R18, [R1+0x1f4] ;  /* 0x0001f40001127983 */ /* 0x000f680000300800 */
[----:B------:R-:W5:Y:S04]  /*12e80*/  LDL.LU R14, [R1+0x1f8] ;  /* 0x0001f800010e7983 */ /* 0x000f680000300800 */
[----:B------:R-:W5:Y:S04]  /*12e90*/  LDL.LU R12, [R1+0x1fc] ;  /* 0x0001fc00010c7983 */ /* 0x000f680000300800 */
[----:B------:R-:W3:Y:S04]  /*12ea0*/  LDL.LU R6, [R1] ;  /* 0x0000000001067983 */ /* 0x000ee80000300800 */
[----:B------:R-:W4:Y:S01]  /*12eb0*/  LDL.LU R7, [R1+0x4] ;  /* 0x0000040001077983 */ /* 0x000f220000300800 */
[----:B------:R-:W-:Y:S01]  /*12ec0*/  ISETP.GT.AND P0, PT, R0, 0x1, P1 ;  /* 0x000000010000780c */ /* 0x000fe20000f04270 */
[----:B------:R-:W-:-:S02]  /*12ed0*/  USHF.L.U32 UR5, UR8, 0x5, URZ ;  /* 0x0000000508057899 */ /* 0x000fc4000800063f */
[----:B------:R-:W-:Y:S01]  /*12ee0*/  USHF.L.U64.HI UR4, UR8, 0x5, UR9 ;  /* 0x0000000508047899 */ /* 0x000fe20008010209 */
[-C--:B--2---:R-:W-:Y:S01]  /*12ef0*/  FMUL R8, R8, R2.reuse ;  /* 0x0000000208087220 */ /* 0x084fe20000400000 */
[----:B------:R-:W2:Y:S01]  /*12f00*/  LDL.LU R10, [R1+0x5c] ;  /* 0x00005c00010a7983 */ /* 0x000ea20000300800 */
[----:B---3--:R-:W-:-:S05]  /*12f10*/  FMUL R6, R6, R2 ;  /* 0x0000000206067220 */ /* 0x008fca0000400000 */
[----:B------:R4:W-:Y:S02]  /*12f20*/  @P2 STG.E desc[UR36][R4.64], R6 ;  /* 0x0000000604002986 */ /* 0x0009e4000c101924 */
[----:B----4-:R-:W-:-:S05]  /*12f30*/  FMUL R6, R7, R2 ;  /* 0x0000000207067220 */ /* 0x010fca0000400000 */
[----:B------:R0:W-:Y:S01]  /*12f40*/  @P0 STG.E desc[UR36][R4.64+0x4], R6 ;  /* 0x0000040604000986 */ /* 0x0001e2000c101924 */
[----:B------:R-:W-:-:S04]  /*12f50*/  ISETP.GT.AND P0, PT, R3, 0x8, PT ;  /* 0x000000080300780c */ /* 0x000fc80003f04270 */
[----:B------:R-:W-:Y:S02]  /*12f60*/  ISETP.GT.AND P2, PT, R0, RZ, P0 ;  /* 0x000000ff0000720c */ /* 0x000fe40000744270 */
[----:B0-----:R-:W-:-:S04]  /*12f70*/  IADD3 R6, P3, R4, UR5, RZ ;  /* 0x0000000504067c10 */ /* 0x001fc8000ff7e0ff */
[----:B------:R-:W-:-:S07]  /*12f80*/  IADD3.X R7, R5, UR4, RZ, P3, !PT ;  /* 0x0000000405077c10 */ /* 0x000fce0009ffe4ff */
[----:B------:R0:W-:Y:S04]  /*12f90*/  @P2 STG.E desc[UR36][R6.64], R8 ;  /* 0x0000000806002986 */ /* 0x0001e8000c101924 */
[----:B0-----:R-:W3:Y:S01]  /*12fa0*/  LDL.LU R8, [R1+0xc] ;  /* 0x00000c0001087983 */ /* 0x001ee20000300800 */
[----:B------:R-:W-:Y:S01]  /*12fb0*/  ISETP.GT.AND P2, PT, R0, 0x1, P0 ;  /* 0x000000010000780c */ /* 0x000fe20000744270 */
[----:B---3--:R-:W-:-:S12]  /*12fc0*/  FMUL R8, R8, R2 ;  /* 0x0000000208087220 */ /* 0x008fd80000400000 */
[----:B------:R0:W-:Y:S04]  /*12fd0*/  @P2 STG.E desc[UR36][R6.64+0x4], R8 ;  /* 0x0000040806002986 */ /* 0x0001e8000c101924 */
[----:B0-----:R-:W3:Y:S01]  /*12fe0*/  LDL.LU R8, [R1+0x10] ;  /* 0x0000100001087983 */ /* 0x001ee20000300800 */
[----:B------:R-:W-:Y:S01]  /*12ff0*/  ISETP.GT.AND P2, PT, R0, 0x8, P1 ;  /* 0x000000080000780c */ /* 0x000fe20000f44270 */
[----:B---3--:R-:W-:-:S12]  /*13000*/  FMUL R8, R8, R2 ;  /* 0x0000000208087220 */ /* 0x008fd80000400000 */
[----:B------:R0:W-:Y:S04]  /*13010*/  @P2 STG.E desc[UR36][R4.64+0x20], R8 ;  /* 0x0000200804002986 */ /* 0x0001e8000c101924 */
[----:B0-----:R-:W3:Y:S01]  /*13020*/  LDL.LU R8, [R1+0x14] ;  /* 0x0000140001087983 */ /* 0x001ee20000300800 */
[C---:B------:R-:W-:Y:S02]  /*13030*/  ISETP.GT.AND P3, PT, R0.reuse, 0x9, P1 ;  /* 0x000000090000780c */ /* 0x040fe40000f64270 */
[----:B------:R-:W-:Y:S01]  /*13040*/  ISETP.GT.AND P2, PT, R0, 0x8, P0 ;  /* 0x000000080000780c */ /* 0x000fe20000744270 */
[----:B---3--:R-:W-:-:S10]  /*13050*/  FMUL R8, R8, R2 ;  /* 0x0000000208087220 */ /* 0x008fd40000400000 */
[----:B------:R0:W-:Y:S04]  /*13060*/  @P3 STG.E desc[UR36][R4.64+0x24], R8 ;  /* 0x0000240804003986 */ /* 0x0001e8000c101924 */
[----:B0-----:R-:W3:Y:S02]  /*13070*/  LDL.LU R8, [R1+0x18] ;  /* 0x0000180001087983 */ /* 0x001ee40000300800 */
[----:B---3--:R-:W-:-:S05]  /*13080*/  FMUL R8, R8, R2 ;  /* 0x0000000208087220 */ /* 0x008fca0000400000 */
        /* <DEDUP_REMOVED lines=54> */
[----:B0-----:R-:W3:Y:S01]  /*133f0*/  LDL.LU R8, [R1+0x50] ;  /* 0x0000500001087983 */ /* 0x001ee20000300800 */
[----:B------:R-:W-:Y:S01]  /*13400*/  ISETP.GT.AND P4, PT, R0, 0x29, P1 ;  /* 0x000000290000780c */ /* 0x000fe20000f84270 */
[----:B---3--:R-:W-:-:S05]  /*13410*/  FMUL R8, R8, R2 ;  /* 0x0000000208087220 */ /* 0x008fca0000400000 */
[----:B------:R0:W-:Y:S04]  /*13420*/  @P3 STG.E desc[UR36][R4.64+0xa0], R8 ;  /* 0x0000a00804003986 */ /* 0x0001e8000c101924 */
[----:B0-----:R-:W3:Y:S01]  /*13430*/  LDL.LU R8, [R1+0x54] ;  /* 0x0000540001087983 */ /* 0x001ee20000300800 */
[C---:B------:R-:W-:Y:S02]  /*13440*/  ISETP.GT.AND P2, PT, R0.reuse, 0x28, P0 ;  /* 0x000000280000780c */ /* 0x040fe40000744270 */
[----:B------:R-:W-:Y:S01]  /*13450*/  ISETP.GT.AND P3, PT, R0, 0x29, P0 ;  /* 0x000000290000780c */ /* 0x000fe20000764270 */
[----:B---3--:R-:W-:-:S05]  /*13460*/  FMUL R8, R8, R2 ;  /* 0x0000000208087220 */ /* 0x008fca0000400000 */
[----:B------:R0:W-:Y:S04]  /*13470*/  @P4 STG.E desc[UR36][R4.64+0xa4], R8 ;  /* 0x0000a40804004986 */ /* 0x0001e8000c101924 */
[----:B0-----:R-:W3:Y:S01]  /*13480*/  LDL.LU R8, [R1+0x58] ;  /* 0x0000580001087983 */ /* 0x001ee20000300800 */
[----:B------:R-:W-:Y:S01]  /*13490*/  ISETP.GT.AND P4, PT, R0, 0x30, P1 ;  /* 0x000000300000780c */ /* 0x000fe20000f84270 */
[-C--:B--2---:R-:W-:Y:S01]  /*134a0*/  FMUL R10, R10, R2.reuse ;  /* 0x000000020a0a7220 */ /* 0x084fe20000400000 */
[-C--:B------:R-:W-:Y:S01]  /*134b0*/  FMUL R9, R9, R2.reuse ;  /* 0x0000000209097220 */ /* 0x080fe20000400000 */
[----:B------:R-:W-:Y:S01]  /*134c0*/  ISETP.GT.AND P5, PT, R0, 0x31, P1 ;  /* 0x000000310000780c */ /* 0x000fe20000fa4270 */
[----:B---3--:R-:W-:-:S05]  /*134d0*/  FMUL R8, R8, R2 ;  /* 0x0000000208087220 */ /* 0x008fca0000400000 */
[----:B------:R0:W-:Y:S04]  /*134e0*/  @P2 STG.E desc[UR36][R6.64+0xa0], R8 ;  /* 0x0000a00806002986 */ /* 0x0001e8000c101924 */
[----:B------:R1:W-:Y:S04]  /*134f0*/  @P3 STG.E desc[UR36][R6.64+0xa4], R10 ;  /* 0x0000a40a06003986 */ /* 0x0003e8000c101924 */
[----:B------:R2:W-:Y:S04]  /*13500*/  @P4 STG.E desc[UR36][R4.64+0xc0], R9 ;  /* 0x0000c00904004986 */ /* 0x0005e8000c101924 */
[----:B0-----:R-:W3:Y:S01]  /*13510*/  LDL.LU R8, [R1+0x64] ;  /* 0x0000640001087983 */ /* 0x001ee20000300800 */
[----:B------:R-:W-:-:S03]  /*13520*/  ISETP.GT.AND P2, PT, R0, 0x30, P0 ;  /* 0x000000300000780c */ /* 0x000fc60000744270 */
[----:B-1----:R-:W4:Y:S01]  /*13530*/  LDL.LU R10, [R1+0x84] ;  /* 0x00008400010a7983 */ /* 0x002f220000300800 */
[----:B------:R-:W-:-:S03]  /*13540*/  ISETP.GT.AND P3, PT, R0, 0x31, P0 ;  /* 0x000000310000780c */ /* 0x000fc60000764270 */
[----:B--2---:R-:W2:Y:S01]  /*13550*/  LDL.LU R9, [R1+0x68] ;  /* 0x0000680001097983 */ /* 0x004ea20000300800 */
[----:B---3--:R-:W-:-:S05]  /*13560*/  FMUL R8, R8, R2 ;  /* 0x0000000208087220 */ /* 0x008fca0000400000 */
[----:B------:R0:W-:Y:S01]  /*13570*/  @P5 STG.E desc[UR36][R4.64+0xc4], R8 ;  /* 0x0000c40804005986 */ /* 0x0001e2000c101924 */
[----:B--2---:R-:W-:-:S05]  /*13580*/  FMUL R9, R9, R2 ;  /* 0x0000000209097220 */ /* 0x004fca0000400000 */
[----:B------:R1:W-:Y:S04]  /*13590*/  @P2 STG.E desc[UR36][R6.64+0xc0], R9 ;  /* 0x0000c00906002986 */ /* 0x0003e8000c101924 */
[----:B0-----:R-:W2:Y:S04]  /*135a0*/  LDL.LU R8, [R1+0x6c] ;  /* 0x00006c0001087983 */ /* 0x001ea80000300800 */
[----:B-1----:R-:W3:Y:S01]  /*135b0*/  LDL.LU R9, [R1+0x70] ;  /* 0x0000700001097983 */ /* 0x002ee20000300800 */
[----:B------:R-:W-:Y:S01]  /*135c0*/  ISETP.GT.AND P4, PT, R0, 0x38, P1 ;  /* 0x000000380000780c */ /* 0x000fe20000f84270 */
[----:B--2---:R-:W-:-:S05]  /*135d0*/  FMUL R8, R8, R2 ;  /* 0x0000000208087220 */ /* 0x004fca0000400000 */
[----:B------:R0:W-:Y:S01]  /*135e0*/  @P3 STG.E desc[UR36][R6.64+0xc4], R8 ;  /* 0x0000c40806003986 */ /* 0x0001e2000c101924 */
[----:B---3--:R-:W-:-:S06]  /*135f0*/  FMUL R9, R9, R2 ;  /* 0x0000000209097220 */ /* 0x008fcc0000400000 */
[----:B------:R1:W-:Y:S04]  /*13600*/  @P4 STG.E desc[UR36][R4.64+0xe0], R9 ;  /* 0x0000e00904004986 */ /* 0x0003e8000c101924 */
[----:B0-----:R-:W2:Y:S04]  /*13610*/  LDL.LU R8, [R1+0x74] ;  /* 0x0000740001087983 */ /* 0x001ea80000300800 */
[----:B-1----:R-:W3:Y:S01]  /*13620*/  LDL.LU R9, [R1+0x78] ;  /* 0x0000780001097983 */ /* 0x002ee20000300800 */
[C---:B------:R-:W-:Y:S02]  /*13630*/  ISETP.GT.AND P5, PT, R0.reuse, 0x39, P1 ;  /* 0x000000390000780c */ /* 0x040fe40000fa4270 */
[----:B------:R-:W-:Y:S01]  /*13640*/  ISETP.GT.AND P2, PT, R0, 0x38, P0 ;  /* 0x000000380000780c */ /* 0x000fe20000744270 */
[----:B--2---:R-:W-:-:S10]  /*13650*/  FMUL R8, R8, R2 ;  /* 0x0000000208087220 */ /* 0x004fd40000400000 */
[----:B------:R0:W-:Y:S01]  /*13660*/  @P5 STG.E desc[UR36][R4.64+0xe4], R8 ;  /* 0x0000e40804005986 */ /* 0x0001e2000c101924 */
[----:B---3--:R-:W-:-:S05]  /*13670*/  FMUL R9, R9, R2 ;  /* 0x0000000209097220 */ /* 0x008fca0000400000 */
[----:B------:R1:W-:Y:S04]  /*13680*/  @P2 STG.E desc[UR36][R6.64+0xe0], R9 ;  /* 0x0000e00906002986 */ /* 0x0003e8000c101924 */
[----:B0-----:R-:W2:Y:S04]  /*13690*/  LDL.LU R8, [R1+0x7c] ;  /* 0x00007c0001087983 */ /* 0x001ea80000300800 */
[----:B-1----:R-:W3:Y:S01]  /*136a0*/  LDL.LU R9, [R1+0x80] ;  /* 0x0000800001097983 */ /* 0x002ee20000300800 */
[C---:B------:R-:W-:Y:S02]  /*136b0*/  ISETP.GT.AND P3, PT, R0.reuse, 0x39, P0 ;  /* 0x000000390000780c */ /* 0x040fe40000764270 */
[----:B------:R-:W-:-:S02]  /*136c0*/  ISETP.GT.AND P4, PT, R0, 0x40, P1 ;  /* 0x000000400000780c */ /* 0x000fc40000f84270 */
[C---:B------:R-:W-:Y:S02]  /*136d0*/  ISETP.GT.AND P5, PT, R0.reuse, 0x41, P1 ;  /* 0x000000410000780c */ /* 0x040fe40000fa4270 */
[----:B------:R-:W-:Y:S01]  /*136e0*/  ISETP.GT.AND P2, PT, R0, 0x40, P0 ;  /* 0x000000400000780c */ /* 0x000fe20000744270 */
[-C--:B------:R-:W-:Y:S01]  /*136f0*/  FMUL R11, R11, R2.reuse ;  /* 0x000000020b0b7220 */ /* 0x080fe20000400000 */
[-C--:B-----5:R-:W-:Y:S01]  /*13700*/  FMUL R13, R13, R2.reuse ;  /* 0x000000020d0d7220 */ /* 0x0a0fe20000400000 */
[-C--:B------:R-:W-:Y:S01]  /*13710*/  FMUL R15, R15, R2.reuse ;  /* 0x000000020f0f7220 */ /* 0x080fe20000400000 */
[-C--:B------:R-:W-:Y:S01]  /*13720*/  FMUL R19, R19, R2.reuse ;  /* 0x0000000213137220 */ /* 0x080fe20000400000 */
[----:B--2---:R-:W-:-:S05]  /*13730*/  FMUL R8, R8, R2 ;  /* 0x0000000208087220 */ /* 0x004fca0000400000 */
[----:B------:R4:W-:Y:S01]  /*13740*/  @P3 STG.E desc[UR36][R6.64+0xe4], R8 ;  /* 0x0000e40806003986 */ /* 0x0009e2000c101924 */
[----:B------:R-:W-:Y:S01]  /*13750*/  ISETP.GT.AND P3, PT, R0, 0x41, P0 ;  /* 0x000000410000780c */ /* 0x000fe20000764270 */
[----:B---3--:R-:W-:-:S05]  /*13760*/  FMUL R9, R9, R2 ;  /* 0x0000000209097220 */ /* 0x008fca0000400000 */
[----:B------:R0:W-:Y:S01]  /*13770*/  @P4 STG.E desc[UR36][R4.64+0x100], R9 ;  /* 0x0001000904004986 */ /* 0x0001e2000c101924 */
[----:B------:R-:W-:Y:S01]  /*13780*/  ISETP.GT.AND P4, PT, R0, 0x48, P1 ;  /* 0x000000480000780c */ /* 0x000fe20000f84270 */
[----:B----4-:R-:W-:-:S05]  /*13790*/  FMUL R8, R10, R2 ;  /* 0x000000020a087220 */ /* 0x010fca0000400000 */
[----:B------:R1:W-:Y:S01]  /*137a0*/  @P5 STG.E desc[UR36][R4.64+0x104], R8 ;  /* 0x0001040804005986 */ /* 0x0003e2000c101924 */
[----:B0-----:R-:W-:Y:S01]  /*137b0*/  FMUL R9, R235, R2 ;  /* 0x00000002eb097220 */ /* 0x001fe20000400000 */
[----:B------:R-:W-:-:S04]  /*137c0*/  ISETP.GT.AND P5, PT, R0, 0x49, P1 ;  /* 0x000000490000780c */ /* 0x000fc80000fa4270 */
[----:B------:R0:W-:Y:S01]  /*137d0*/  @P2 STG.E desc[UR36][R6.64+0x100], R9 ;  /* 0x0001000906002986 */ /* 0x0001e2000c101924 */
[----:B-1----:R-:W-:Y:S01]  /*137e0*/  FMUL R8, R234, R2 ;  /* 0x00000002ea087220 */ /* 0x002fe20000400000 */
[----:B------:R-:W-:-:S04]  /*137f0*/  ISETP.GT.AND P2, PT, R0, 0x48, P0 ;  /* 0x000000480000780c */ /* 0x000fc80000744270 */
[----:B------:R-:W-:Y:S01]  /*13800*/  @P3 STG.E desc[UR36][R6.64+0x104], R8 ;  /* 0x0001040806003986 */ /* 0x000fe2000c101924 */
[----:B------:R-:W-:Y:S01]  /*13810*/  ISETP.GT.AND P3, PT, R0, 0x49, P0 ;  /* 0x000000490000780c */ /* 0x000fe20000764270 */
[----:B0-----:R-:W-:-:S05]  /*13820*/  FMUL R9, R233, R2 ;  /* 0x00000002e9097220 */ /* 0x001fca0000400000 */
[----:B------:R0:W-:Y:S01]  /*13830*/  @P4 STG.E desc[UR36][R4.64+0x120], R9 ;  /* 0x0001200904004986 */ /* 0x0001e2000c101924 */
[----:B------:R-:W-:-:S03]  /*13840*/  ISETP.GT.AND P4, PT, R0, 0x50, P1 ;  /* 0x000000500000780c */ /* 0x000fc60000f84270 */
[----:B------:R1:W-:Y:S01]  /*13850*/  @P5 STG.E desc[UR36][R4.64+0x124], R11 ;  /* 0x0001240b04005986 */ /* 0x0003e2000c101924 */
[----:B------:R-:W-:-:S03]  /*13860*/  ISETP.GT.AND P5, PT, R0, 0x51, P1 ;  /* 0x000000510000780c */ /* 0x000fc60000fa4270 */
[----:B------:R2:W-:Y:S01]  /*13870*/  @P2 STG.E desc[UR36][R6.64+0x120], R13 ;  /* 0x0001200d06002986 */ /* 0x0005e2000c101924 */
[----:B------:R-:W-:-:S03]  /*13880*/  ISETP.GT.AND P2, PT, R0, 0x50, P0 ;  /* 0x000000500000780c */ /* 0x000fc60000744270 */
[----:B------:R3:W-:Y:S01]  /*13890*/  @P3 STG.E desc[UR36][R6.64+0x124], R15 ;  /* 0x0001240f06003986 */ /* 0x0007e2000c101924 */
[----:B------:R-:W-:Y:S01]  /*138a0*/  ISETP.GT.AND P3, PT, R0, 0x51, P0 ;  /* 0x000000510000780c */ /* 0x000fe20000764270 */
[-C--:B0-----:R-:W-:Y:S02]  /*138b0*/  FMUL R9, R232, R2.reuse ;  /* 0x00000002e8097220 */ /* 0x081fe40000400000 */
[----:B------:R0:W-:Y:S01]  /*138c0*/  @P4 STG.E desc[UR36][R4.64+0x140], R19 ;  /* 0x0001401304004986 */ /* 0x0001e2000c101924 */
[----:B------:R-:W-:Y:S01]  /*138d0*/  ISETP.GT.AND P4, PT, R0, 0x58, P1 ;  /* 0x000000580000780c */ /* 0x000fe20000f84270 */
[-C--:B-1----:R-:W-:Y:S01]  /*138e0*/  FMUL R11, R231, R2.reuse ;  /* 0x00000002e70b7220 */ /* 0x082fe20000400000 */
[-C--:B--2---:R-:W-:Y:S01]  /*138f0*/  FMUL R13, R230, R2.reuse ;  /* 0x00000002e60d7220 */ /* 0x084fe20000400000 */
[----:B------:R1:W-:Y:S01]  /*13900*/  @P5 STG.E desc[UR36][R4.64+0x144], R9 ;  /* 0x0001440904005986 */ /* 0x0003e2000c101924 */
[----:B------:R-:W-:Y:S01]  /*13910*/  ISETP.GT.AND P5, PT, R0, 0x59, P1 ;  /* 0x000000590000780c */ /* 0x000fe20000fa4270 */
[----:B---3--:R-:W-:-:S02]  /*13920*/  FMUL R15, R229, R2 ;  /* 0x00000002e50f7220 */ /* 0x008fc40000400000 */
        /* <DEDUP_REMOVED lines=231> */
[C---:B------:R-:W-:Y:S01]  /*147a0*/  ISETP.GT.AND P3, PT, R0.reuse, 0xf1, P0 ;  /* 0x000000f10000780c */ /* 0x040fe20000764270 */
[-C--:B0-----:R-:W-:Y:S02]  /*147b0*/  FMUL R9, R23, R2.reuse ;  /* 0x0000000217097220 */ /* 0x081fe40000400000 */
[----:B------:R0:W-:Y:S01]  /*147c0*/  @P4 STG.E desc[UR36][R4.64+0x3c0], R19 ;  /* 0x0003c01304004986 */ /* 0x0001e2000c101924 */
[----:B------:R-:W-:Y:S01]  /*147d0*/  ISETP.GT.AND P4, PT, R0, 0xf8, P1 ;  /* 0x000000f80000780c */ /* 0x000fe20000f84270 */
[-C--:B-1----:R-:W-:Y:S01]  /*147e0*/  FMUL R11, R22, R2.reuse ;  /* 0x00000002160b7220 */ /* 0x082fe20000400000 */
[----:B------:R-:W-:Y:S01]  /*147f0*/  ISETP.GT.AND P1, PT, R0, 0xf9, P1 ;  /* 0x000000f90000780c */ /* 0x000fe20000f24270 */
[-C--:B--2---:R-:W-:Y:S01]  /*14800*/  FMUL R13, R21, R2.reuse ;  /* 0x00000002150d7220 */ /* 0x084fe20000400000 */
[----:B------:R-:W-:Y:S01]  /*14810*/  USHF.L.U32 UR12, UR8, 0x9, URZ ;  /* 0x00000009080c7899 */ /* 0x000fe2000800063f */
[----:B------:R1:W-:Y:S01]  /*14820*/  @P5 STG.E desc[UR36][R4.64+0x3c4], R9 ;  /* 0x0003c40904005986 */ /* 0x0003e2000c101924 */
[----:B------:R-:W-:Y:S01]  /*14830*/  USHF.L.U64.HI UR11, UR8, 0x9, UR9 ;  /* 0x00000009080b7899 */ /* 0x000fe20008010209 */
[----:B---3--:R-:W-:-:S02]  /*14840*/  FMUL R15, R20, R2 ;  /* 0x00000002140f7220 */ /* 0x008fc40000400000 */
[----:B------:R2:W-:Y:S01]  /*14850*/  @P2 STG.E desc[UR36][R6.64+0x3c0], R11 ;  /* 0x0003c00b06002986 */ /* 0x0005e2000c101924 */
[----:B0-----:R-:W-:-:S03]  /*14860*/  FMUL R19, R18, R2 ;  /* 0x0000000212137220 */ /* 0x001fc60000400000 */
[----:B------:R0:W-:Y:S01]  /*14870*/  @P3 STG.E desc[UR36][R6.64+0x3c4], R13 ;  /* 0x0003c40d06003986 */ /* 0x0001e2000c101924 */
[C---:B------:R-:W-:Y:S02]  /*14880*/  ISETP.GT.AND P3, PT, R0.reuse, 0xf8, P0 ;  /* 0x000000f80000780c */ /* 0x040fe40000764270 */
[----:B-1----:R-:W-:Y:S01]  /*14890*/  MOV R9, UR12 ;  /* 0x0000000c00097c02 */ /* 0x002fe20008000f00 */
[----:B------:R-:W-:Y:S01]  /*148a0*/  @P4 STG.E desc[UR36][R4.64+0x3e0], R15 ;  /* 0x0003e00f04004986 */ /* 0x000fe2000c101924 */
[----:B------:R-:W-:Y:S01]  /*148b0*/  ISETP.GT.AND P2, PT, R0, 0xf9, P0 ;  /* 0x000000f90000780c */ /* 0x000fe20000744270 */
[----:B--2---:R-:W-:Y:S02]  /*148c0*/  IMAD.U32 R11, RZ, RZ, UR11 ;  /* 0x0000000bff0b7e24 */ /* 0x004fe4000f8e00ff */
[----:B------:R1:W-:Y:S01]  /*148d0*/  @P1 STG.E desc[UR36][R4.64+0x3e4], R19 ;  /* 0x0003e41304001986 */ /* 0x0003e2000c101924 */
[----:B------:R-:W-:Y:S02]  /*148e0*/  IADD3 R8, P4, P5, R4, UR5, R9 ;  /* 0x0000000504087c10 */ /* 0x000fe4000fd9e009 */
[----:B------:R-:W-:-:S02]  /*148f0*/  ISETP.GT.AND P1, PT, R3, 0x80, PT ;  /* 0x000000800300780c */ /* 0x000fc40003f24270 */
[----:B------:R-:W-:Y:S01]  /*14900*/  ISETP.GT.AND P0, PT, R3, 0x88, PT ;  /* 0x000000880300780c */ /* 0x000fe20003f04270 */
[-C--:B------:R-:W-:Y:S01]  /*14910*/  FMUL R3, R14, R2.reuse ;  /* 0x000000020e037220 */ /* 0x080fe20000400000 */
[C---:B------:R-:W-:Y:S02]  /*14920*/  IADD3.X R9, R5.reuse, UR4, R11, P4, P5 ;  /* 0x0000000405097c10 */ /* 0x040fe4000a7ea40b */
[----:B------:R-:W-:Y:S01]  /*14930*/  ISETP.GT.AND P4, PT, R0, RZ, P1 ;  /* 0x000000ff0000720c */ /* 0x000fe20000f84270 */
[-C--:B0-----:R-:W-:Y:S01]  /*14940*/  FMUL R13, R12, R2.reuse ;  /* 0x000000020c0d7220 */ /* 0x081fe20000400000 */
[----:B------:R0:W-:Y:S01]  /*14950*/  @P3 STG.E desc[UR36][R6.64+0x3e0], R3 ;  /* 0x0003e00306003986 */ /* 0x0001e2000c101924 */
[----:B-1----:R-:W-:Y:S01]  /*14960*/  IADD3 R4, P3, R4, UR12, RZ ;  /* 0x0000000c04047c10 */ /* 0x002fe2000ff7e0ff */
[----:B------:R-:W-:Y:S01]  /*14970*/  FMUL R15, R24, R2 ;  /* 0x00000002180f7220 */ /* 0x000fe20000400000 */
[----:B------:R-:W-:Y:S01]  /*14980*/  ISETP.GT.AND P5, PT, R0, 0x1, P1 ;  /* 0x000000010000780c */ /* 0x000fe20000fa4270 */
[----:B------:R1:W-:Y:S01]  /*14990*/  @P2 STG.E desc[UR36][R6.64+0x3e4], R13 ;  /* 0x0003e40d06002986 */ /* 0x0003e2000c101924 */
[----:B------:R-:W-:-:S02]  /*149a0*/  IADD3.X R5, R5, UR11, RZ, P3, !PT ;  /* 0x0000000b05057c10 */ /* 0x000fc40009ffe4ff */
[----:B------:R-:W-:Y:S02]  /*149b0*/  ISETP.GT.AND P2, PT, R0, RZ, P0 ;  /* 0x000000ff0000720c */ /* 0x000fe40000744270 */
[----:B------:R-:W-:Y:S02]  /*149c0*/  IADD3 R10, P3, R4, UR5, RZ ;  /* 0x00000005040a7c10 */ /* 0x000fe4000ff7e0ff */
[----:B------:R-:W-:Y:S01]  /*149d0*/  @P4 STG.E desc[UR36][R4.64], R15 ;  /* 0x0000000f04004986 */ /* 0x000fe2000c101924 */
[C---:B------:R-:W-:Y:S02]  /*149e0*/  ISETP.GT.AND P4, PT, R0.reuse, 0x1, P0 ;  /* 0x000000010000780c */ /* 0x040fe40000784270 */
[----:B------:R-:W-:Y:S01]  /*149f0*/  IADD3.X R11, R5, UR4, RZ, P3, !PT ;  /* 0x00000004050b7c10 */ /* 0x000fe20009ffe4ff */
[-C--:B------:R-:W-:Y:S01]  /*14a00*/  FMUL R25, R25, R2.reuse ;  /* 0x0000000219197220 */ /* 0x080fe20000400000 */
[----:B------:R-:W-:Y:S01]  /*14a10*/  ISETP.GT.AND P3, PT, R0, 0x8, P1 ;  /* 0x000000080000780c */ /* 0x000fe20000f64270 */
[-C--:B0-----:R-:W-:Y:S01]  /*14a20*/  FMUL R3, R26, R2.reuse ;  /* 0x000000021a037220 */ /* 0x081fe20000400000 */
[----:B------:R-:W-:-:S02]  /*14a30*/  FMUL R27, R27, R2 ;  /* 0x000000021b1b7220 */ /* 0x000fc40000400000 */
[----:B------:R-:W-:Y:S01]  /*14a40*/  @P5 STG.E desc[UR36][R4.64+0x4], R25 ;  /* 0x0000041904005986 */ /* 0x000fe2000c101924 */
[----:B------:R-:W-:Y:S01]  /*14a50*/  ISETP.GT.AND P5, PT, R0, 0x9, P1 ;  /* 0x000000090000780c */ /* 0x000fe20000fa4270 */
[----:B-1----:R-:W-:Y:S02]  /*14a60*/  FMUL R13, R28, R2 ;  /* 0x000000021c0d7220 */ /* 0x002fe40000400000 */
[----:B------:R0:W-:Y:S01]  /*14a70*/  @P2 STG.E desc[UR36][R10.64], R3 ;  /* 0x000000030a002986 */ /* 0x0001e2000c101924 */
[----:B------:R-:W-:-:S03]  /*14a80*/  ISETP.GT.AND P2, PT, R0, 0x8, P0 ;  /* 0x000000080000780c */ /* 0x000fc60000744270 */
[----:B------:R1:W-:Y:S01]  /*14a90*/  @P4 STG.E desc[UR36][R10.64+0x4], R27 ;  /* 0x0000041b0a004986 */ /* 0x0003e2000c101924 */
[----:B------:R-:W-:Y:S01]  /*14aa0*/  IADD3 R6, P4, R4, UR5, RZ ;  /* 0x0000000504067c10 */ /* 0x000fe2000ff9e0ff */
[-C--:B------:R-:W-:Y:S02]  /*14ab0*/  FMUL R29, R29, R2.reuse ;  /* 0x000000021d1d7220 */ /* 0x080fe40000400000 */
[----:B------:R2:W-:Y:S01]  /*14ac0*/  @P3 STG.E desc[UR36][R4.64+0x20], R13 ;  /* 0x0000200d04003986 */ /* 0x0005e2000c101924 */
[----:B------:R-:W-:Y:S02]  /*14ad0*/  ISETP.GT.AND P3, PT, R0, 0x9, P0 ;  /* 0x000000090000780c */ /* 0x000fe40000764270 */
[----:B------:R-:W-:Y:S01]  /*14ae0*/  IADD3.X R7, R5, UR4, RZ, P4, !PT ;  /* 0x0000000405077c10 */ /* 0x000fe2000a7fe4ff */
[-C--:B0-----:R-:W-:Y:S01]  /*14af0*/  FMUL R3, R30, R2.reuse ;  /* 0x000000021e037220 */ /* 0x081fe20000400000 */
[----:B------:R-:W-:Y:S01]  /*14b00*/  @P5 STG.E desc[UR36][R4.64+0x24], R29 ;  /* 0x0000241d04005986 */ /* 0x000fe2000c101924 */
[----:B------:R-:W-:-:S03]  /*14b10*/  FMUL R31, R31, R2 ;  /* 0x000000021f1f7220 */ /* 0x000fc60000400000 */
[----:B------:R0:W-:Y:S01]  /*14b20*/  @P2 STG.E desc[UR36][R6.64+0x20], R3 ;  /* 0x0000200306002986 */ /* 0x0001e2000c101924 */
[C---:B------:R-:W-:Y:S02]  /*14b30*/  ISETP.GT.AND P2, PT, R0.reuse, 0x10, P0 ;  /* 0x000000100000780c */ /* 0x040fe40000744270 */
[C---:B------:R-:W-:Y:S02]  /*14b40*/  ISETP.GT.AND P5, PT, R0.reuse, 0x10, P1 ;  /* 0x000000100000780c */ /* 0x040fe40000fa4270 */
[C---:B------:R-:W-:Y:S01]  /*14b50*/  ISETP.GT.AND P4, PT, R0.reuse, 0x11, P1 ;  /* 0x000000110000780c */ /* 0x040fe20000f84270 */
[----:B------:R-:W-:Y:S01]  /*14b60*/  @P3 STG.E desc[UR36][R8.64+0x24], R31 ;  /* 0x0000241f08003986 */ /* 0x000fe2000c101924 */
[----:B------:R-:W-:Y:S01]  /*14b70*/  ISETP.GT.AND P3, PT, R0, 0x11, P0 ;  /* 0x000000110000780c */ /* 0x000fe20000764270 */
[-C--:B-1----:R-:W-:Y:S01]  /*14b80*/  FMUL R11, R32, R2.reuse ;  /* 0x00000002200b7220 */ /* 0x082fe20000400000 */
[-C--:B------:R-:W-:Y:S01]  /*14b90*/  FMUL R33, R33, R2.reuse ;  /* 0x0000000221217220 */ /* 0x080fe20000400000 */
[----:B--2---:R-:W-:-:S04]  /*14ba0*/  FMUL R13, R34, R2 ;  /* 0x00000002220d7220 */ /* 0x004fc80000400000 */
[----:B0-----:R-:W-:Y:S01]  /*14bb0*/  @P2 MOV R6, R8 ;  /* 0x0000000800062202 */ /* 0x001fe20000000f00 */
[----:B------:R-:W-:Y:S01]  /*14bc0*/  @P2 IMAD.MOV.U32 R7, RZ, RZ, R9 ;  /* 0x000000ffff072224 */ /* 0x000fe200078e0009 */
[----:B------:R-:W-:Y:S01]  /*14bd0*/  @P5 STG.E desc[UR36][R4.64+0x40], R11 ;  /* 0x0000400b04005986 */ /* 0x000fe2000c101924 */
[----:B------:R-:W-:-:S03]  /*14be0*/  FMUL R35, R35, R2 ;  /* 0x0000000223237220 */ /* 0x000fc60000400000 */
[----:B------:R-:W-:Y:S04]  /*14bf0*/  @P4 STG.E desc[UR36][R4.64+0x44], R33 ;  /* 0x0000442104004986 */ /* 0x000fe8000c101924 */
[----:B------:R0:W-:Y:S01]  /*14c00*/  @P2 STG.E desc[UR36][R6.64+0x40], R13 ;  /* 0x0000400d06002986 */ /* 0x0001e2000c101924 */
[C---:B------:R-:W-:Y:S02]  /*14c10*/  ISETP.GT.AND P2, PT, R0.reuse, 0x18, P0 ;  /* 0x000000180000780c */ /* 0x040fe40000744270 */
[C---:B------:R-:W-:Y:S02]  /*14c20*/  ISETP.GT.AND P4, PT, R0.reuse, 0x18, P1 ;  /* 0x000000180000780c */ /* 0x040fe40000f84270 */
[----:B------:R-:W-:Y:S02]  /*14c30*/  ISETP.GT.AND P5, PT, R0, 0x19, P1 ;  /* 0x000000190000780c */ /* 0x000fe40000fa4270 */
[----:B0-----:R-:W-:Y:S01]  /*14c40*/  @P3 MOV R6, R8 ;  /* 0x0000000800063202 */ /* 0x001fe20000000f00 */
[----:B------:R-:W-:-:S05]  /*14c50*/  @P3 IMAD.MOV.U32 R7, RZ, RZ, R9 ;  /* 0x000000ffff073224 */ /* 0x000fca00078e0009 */
[----:B------:R0:W-:Y:S01]  /*14c60*/  @P3 STG.E desc[UR36][R6.64+0x44], R35 ;  /* 0x0000442306003986 */ /* 0x0001e2000c101924 */
[----:B------:R-:W-:Y:S01]  /*14c70*/  ISETP.GT.AND P3, PT, R0, 0x19, P0 ;  /* 0x000000190000780c */ /* 0x000fe20000764270 */
[-C--:B------:R-:W-:Y:S01]  /*14c80*/  FMUL R3, R36, R2.reuse ;  /* 0x0000000224037220 */ /* 0x080fe20000400000 */
[-C--:B------:R-:W-:Y:S01]  /*14c90*/  FMUL R37, R37, R2.reuse ;  /* 0x0000000225257220 */ /* 0x080fe20000400000 */
[-C--:B------:R-:W-:Y:S01]  /*14ca0*/  FMUL R11, R38, R2.reuse ;  /* 0x00000002260b7220 */ /* 0x080fe20000400000 */
[----:B------:R-:W-:Y:S02]  /*14cb0*/  FMUL R39, R39, R2 ;  /* 0x0000000227277220 */ /* 0x000fe40000400000 */
[----:B------:R-:W-:Y:S01]  /*14cc0*/  @P4 STG.E desc[UR36][R4.64+0x60], R3 ;  /* 0x0000600304004986 */ /* 0x000fe2000c101924 */
[----:B0-----:R-:W-:Y:S01]  /*14cd0*/  @P2 MOV R6, R8 ;  /* 0x0000000800062202 */ /* 0x001fe20000000f00 */
[----:B------:R-:W-:Y:S02]  /*14ce0*/  @P2 IMAD.MOV.U32 R7, RZ, RZ, R9 ;  /* 0x000000ffff072224 */ /* 0x000fe400078e0009 */
[----:B------:R-:W-:Y:S04]  /*14cf0*/  @P5 STG.E desc[UR36][R4.64+0x64], R37 ;  /* 0x0000642504005986 */ /* 0x000fe8000c101924 */
[----:B------:R0:W-:Y:S01]  /*14d00*/  @P2 STG.E desc[UR36][R6.64+0x60], R11 ;  /* 0x0000600b06002986 */ /* 0x0001e2000c101924 */
[----:B------:R-:W-:-:S02]  /*14d10*/  ISETP.GT.AND P2, PT, R0, 0x20, P0 ;  /* 0x000000200000780c */ /* 0x000fc40000744270 */
        /* <DEDUP_REMOVED lines=251> */
[----:B0-----:R-:W-:Y:S02]  /*15cd0*/  @P2 MOV R6, R8 ;  /* 0x0000000800062202 */ /* 0x001fe40000000f00 */
[----:B------:R-:W-:Y:S01]  /*15ce0*/  @P2 MOV R7, R9 ;  /* 0x0000000900072202 */ /* 0x000fe20000000f00 */
[----:B------:R-:W-:Y:S04]  /*15cf0*/  @P5 STG.E desc[UR36][R4.64+0x264], R101 ;  /* 0x0002646504005986 */ /* 0x000fe8000c101924 */
[----:B------:R0:W-:Y:S01]  /*15d00*/  @P2 STG.E desc[UR36][R6.64+0x260], R3 ;  /* 0x0002600306002986 */ /* 0x0001e2000c101924 */
[----:B------:R-:W-:-:S02]  /*15d10*/  ISETP.GT.AND P2, PT, R0, 0xa0, P0 ;  /* 0x000000a00000780c */ /* 0x000fc40000744270 */
[C---:B------:R-:W-:Y:S02]  /*15d20*/  ISETP.GT.AND P4, PT, R0.reuse, 0xa0, P1 ;  /* 0x000000a00000780c */ /* 0x040fe40000f84270 */
[----:B------:R-:W-:Y:S01]  /*15d30*/  ISETP.GT.AND P5, PT, R0, 0xa1, P1 ;  /* 0x000000a10000780c */ /* 0x000fe20000fa4270 */
[----:B0-----:R-:W-:Y:S01]  /*15d40*/  @P3 IMAD.MOV.U32 R6, RZ, RZ, R8 ;  /* 0x000000ffff063224 */ /* 0x001fe200078e0008 */
[----:B------:R-:W-:-:S05]  /*15d50*/  @P3 MOV R7, R9 ;  /* 0x0000000900073202 */ /* 0x000fca0000000f00 */
        /* <DEDUP_REMOVED lines=14> */
[----:B0-----:R-:W-:Y:S02]  /*15e40*/  @P3 MOV R6, R8 ;  /* 0x0000000800063202 */ /* 0x001fe40000000f00 */
        /* <DEDUP_REMOVED lines=8> */
[----:B0-----:R-:W-:Y:S01]  /*15ed0*/  @P2 IMAD.MOV.U32 R6, RZ, RZ, R8 ;  /* 0x000000ffff062224 */ /* 0x001fe200078e0008 */
[----:B------:R-:W-:Y:S02]  /*15ee0*/  @P2 MOV R7, R9 ;  /* 0x0000000900072202 */ /* 0x000fe40000000f00 */
        /* <DEDUP_REMOVED lines=80> */
[----:B------:R-:W-:Y:S01]  /*163f0*/  @P5 STG.E desc[UR36][R4.64+0x344], R129 ;  /* 0x0003448104005986 */ /* 0x000fe2000c101924 */
[----:B------:R-:W-:-:S03]  /*16400*/  ISETP.GT.AND P5, PT, R0, 0xd8, P0 ;  /* 0x000000d80000780c */ /* 0x000fc600007a4270 */
[----:B------:R0:W-:Y:S01]  /*16410*/  @P2 STG.E desc[UR36][R6.64+0x340], R13 ;  /* 0x0003400d06002986 */ /* 0x0001e2000c101924 */
        /* <DEDUP_REMOVED lines=40> */
[----:B------:R-:W-:-:S03]  /*166a0*/  FMUL R3, R142, R2 ;  /* 0x000000028e037220 */ /* 0x000fc60000400000 */
[----:B------:R-:W-:Y:S01]  /*166b0*/  @P4 STG.E desc[UR36][R4.64+0x3a0], R11 ;  /* 0x0003a00b04004986 */ /* 0x000fe2000c101924 */
[----:B------:R-:W-:Y:S02]  /*166c0*/  ISETP.GT.AND P4, PT, R0, 0xf0, P1 ;  /* 0x000000f00000780c */ /* 0x000fe40000f84270 */
[----:B0-----:R-:W-:Y:S01]  /*166d0*/  @P5 MOV R6, R8 ;  /* 0x0000000800065202 */ /* 0x001fe20000000f00 */
[----:B------:R-:W-:Y:S01]  /*166e0*/  @P5 IMAD.MOV.U32 R7, RZ, RZ, R9 ;  /* 0x000000ffff075224 */ /* 0x000fe200078e0009 */
[----:B------:R-:W-:Y:S01]  /*166f0*/  @P2 STG.E desc[UR36][R4.64+0x3a4], R141 ;  /* 0x0003a48d04002986 */ /* 0x000fe2000c101924 */
[----:B------:R-:W-:-:S03]  /*16700*/  FMUL R143, R143, R2 ;  /* 0x000000028f8f7220 */ /* 0x000fc60000400000 */
[----:B------:R0:W-:Y:S01]  /*16710*/  @P5 STG.E desc[UR36][R6.64+0x3a0], R3 ;  /* 0x0003a00306005986 */ /* 0x0001e2000c101924 */
[----:B------:R-:W-:Y:S01]  /*16720*/  ISETP.GT.AND P2, PT, R0, 0xf1, P1 ;  /* 0x000000f10000780c */ /* 0x000fe20000f44270 */
[----:B------:R-:W-:Y:S01]  /*16730*/  FMUL R13, R144, R2 ;  /* 0x00000002900d7220 */ /* 0x000fe20000400000 */
[----:B0-----:R-:W-:Y:S02]  /*16740*/  @P3 MOV R6, R8 ;  /* 0x0000000800063202 */ /* 0x001fe40000000f00 */
[----:B------:R-:W-:-:S05]  /*16750*/  @P3 MOV R7, R9 ;  /* 0x0000000900073202 */ /* 0x000fca0000000f00 */
[----:B------:R0:W-:Y:S01]  /*16760*/  @P3 STG.E desc[UR36][R6.64+0x3a4], R143 ;  /* 0x0003a48f06003986 */ /* 0x0001e2000c101924 */
[C---:B------:R-:W-:Y:S01]  /*16770*/  ISETP.GT.AND P3, PT, R0.reuse, 0xf0, P0 ;  /* 0x000000f00000780c */ /* 0x040fe20000764270 */
[----:B------:R-:W-:Y:S02]  /*16780*/  FMUL R145, R145, R2 ;  /* 0x0000000291917220 */ /* 0x000fe40000400000 */
[----:B------:R1:W-:Y:S01]  /*16790*/  @P4 STG.E desc[UR36][R4.64+0x3c0], R13 ;  /* 0x0003c00d04004986 */ /* 0x0003e2000c101924 */
[----:B------:R-:W-:-:S03]  /*167a0*/  ISETP.GT.AND P4, PT, R0, 0xf1, P0 ;  /* 0x000000f10000780c */ /* 0x000fc60000784270 */
[----:B------:R-:W-:Y:S01]  /*167b0*/  @P2 STG.E desc[UR36][R4.64+0x3c4], R145 ;  /* 0x0003c49104002986 */ /* 0x000fe2000c101924 */
[----:B------:R-:W-:Y:S01]  /*167c0*/  ISETP.GT.AND P2, PT, R0, 0xf8, P1 ;  /* 0x000000f80000780c */ /* 0x000fe20000f44270 */
[-C--:B------:R-:W-:Y:S01]  /*167d0*/  FMUL R3, R146, R2.reuse ;  /* 0x0000000292037220 */ /* 0x080fe20000400000 */
[C---:B------:R-:W-:Y:S02]  /*167e0*/  ISETP.GT.AND P1, PT, R0.reuse, 0xf9, P1 ;  /* 0x000000f90000780c */ /* 0x040fe40000f24270 */
[C---:B------:R-:W-:Y:S01]  /*167f0*/  ISETP.GT.AND P5, PT, R0.reuse, 0xf8, P0 ;  /* 0x000000f80000780c */ /* 0x040fe200007a4270 */
[----:B0-----:R-:W-:Y:S01]  /*16800*/  @P3 IMAD.MOV.U32 R6, RZ, RZ, R8 ;  /* 0x000000ffff063224 */ /* 0x001fe200078e0008 */
[----:B------:R-:W-:Y:S01]  /*16810*/  @P3 MOV R7, R9 ;  /* 0x0000000900073202 */ /* 0x000fe20000000f00 */
[-C--:B------:R-:W-:Y:S01]  /*16820*/  FMUL R147, R147, R2.reuse ;  /* 0x0000000293937220 */ /* 0x080fe20000400000 */
[----:B------:R-:W-:Y:S01]  /*16830*/  ISETP.GT.AND P0, PT, R0, 0xf9, P0 ;  /* 0x000000f90000780c */ /* 0x000fe20000704270 */
[----:B------:R-:W-:-:S02]  /*16840*/  FMUL R11, R148, R2 ;  /* 0x00000002940b7220 */ /* 0x000fc40000400000 */
[----:B------:R0:W-:Y:S01]  /*16850*/  @P3 STG.E desc[UR36][R6.64+0x3c0], R3 ;  /* 0x0003c00306003986 */ /* 0x0001e2000c101924 */
[-C--:B------:R-:W-:Y:S01]  /*16860*/  FMUL R149, R149, R2.reuse ;  /* 0x0000000295957220 */ /* 0x080fe20000400000 */
[-C--:B-1----:R-:W-:Y:S01]  /*16870*/  FMUL R13, R150, R2.reuse ;  /* 0x00000002960d7220 */ /* 0x082fe20000400000 */
[----:B------:R-:W-:Y:S01]  /*16880*/  FMUL R151, R151, R2 ;  /* 0x0000000297977220 */ /* 0x000fe20000400000 */
[----:B0-----:R-:W-:Y:S01]  /*16890*/  @P4 MOV R6, R8 ;  /* 0x0000000800064202 */ /* 0x001fe20000000f00 */
[----:B------:R-:W-:-:S05]  /*168a0*/  @P4 IMAD.MOV.U32 R7, RZ, RZ, R9 ;  /* 0x000000ffff074224 */ /* 0x000fca00078e0009 */
[----:B------:R-:W-:Y:S04]  /*168b0*/  @P4 STG.E desc[UR36][R6.64+0x3c4], R147 ;  /* 0x0003c49306004986 */ /* 0x000fe8000c101924 */
[----:B------:R-:W-:Y:S04]  /*168c0*/  @P2 STG.E desc[UR36][R4.64+0x3e0], R11 ;  /* 0x0003e00b04002986 */ /* 0x000fe8000c101924 */
[----:B------:R0:W-:Y:S02]  /*168d0*/  @P1 STG.E desc[UR36][R4.64+0x3e4], R149 ;  /* 0x0003e49504001986 */ /* 0x0001e4000c101924 */
[----:B0-----:R-:W-:-:S02]  /*168e0*/  @P5 MOV R4, R8 ;  /* 0x0000000800045202 */ /* 0x001fc40000000f00 */
[----:B------:R-:W-:-:S05]  /*168f0*/  @P5 MOV R5, R9 ;  /* 0x0000000900055202 */ /* 0x000fca0000000f00 */
[----:B------:R0:W-:Y:S04]  /*16900*/  @P5 STG.E desc[UR36][R4.64+0x3e0], R13 ;  /* 0x0003e00d04005986 */ /* 0x0001e8000c101924 */
[----:B------:R0:W-:Y:S02]  /*16910*/  @P0 STG.E desc[UR36][R8.64+0x3e4], R151 ;  /* 0x0003e49708000986 */ /* 0x0001e4000c101924 */
.L_x_542:
[----:B------:R-:W-:Y:S05]  /*16920*/  BSYNC B0 ;  /* 0x0000000000007941 */ /* 0x000fea0003800000 */
.L_x_34:
[----:B0-----:R-:W5:Y:S04]  /*16930*/  LDL.LU R5, [R1+0x200] ;  /* 0x0002000001057983 */ /* 0x001f680000300800 */
[----:B------:R-:W5:Y:S01]  /*16940*/  LDL.LU R4, [R1+0x204] ;  /* 0x0002040001047983 */ /* 0x000f620000300800 */
[----:B------:R-:W-:Y:S01]  /*16950*/  ULDC UR4, c[0x0][0xc] ;  /* 0x0000030000047ab9 */ /* 0x000fe20000000800 */
[----:B------:R-:W-:Y:S01]  /*16960*/  ULDC UR5, c[0x0][0x10] ;  /* 0x0000040000057ab9 */ /* 0x000fe20000000800 */
[----:B------:R-:W5:Y:S01]  /*16970*/  LDC R3, c[0x0][0x14] ;  /* 0x00000500ff037b82 */ /* 0x000f620000000800 */
[----:B------:R-:W-:Y:S01]  /*16980*/  UIMAD.WIDE.U32 UR4, UR4, UR5, URZ ;  /* 0x00000005040472a5 */ /* 0x000fe2000f8e003f */
[----:B------:R-:W-:Y:S01]  /*16990*/  PRMT R0, RZ, 0x7610, R0 ;  /* 0x00007610ff007816 */ /* 0x000fe20000000000 */
[----:B------:R-:W-:Y:S01]  /*169a0*/  UMOV UR42, 0xffffffff ;  /* 0xffffffff002a7882 */ /* 0x000fe20000000000 */
[----:B------:R-:W-:-:S03]  /*169b0*/  UMOV UR43, 0xffffffff ;  /* 0xffffffff002b7882 */ /* 0x000fc60000000000 */
[----:B-----5:R-:W-:-:S04]  /*169c0*/  IMAD.WIDE.U32 R4, R3, UR4, R4 ;  /* 0x0000000403047c25 */ /* 0x020fc8000f8e0004 */
[----:B------:R-:W-:Y:S01]  /*169d0*/  IMAD R3, R3, UR5, RZ ;  /* 0x0000000503037c24 */ /* 0x000fe2000f8e02ff */
[----:B-1----:R-:W-:Y:S01]  /*169e0*/  MOV R7, R4 ;  /* 0x0000000400077202 */ /* 0x002fe20000000f00 */
[----:B------:R-:W-:Y:S02]  /*169f0*/  ULDC.64 UR4, c[0x0][0x650] ;  /* 0x0001940000047ab9 */ /* 0x000fe40000000a00 */
[----:B------:R-:W-:Y:S01]  /*16a00*/  IMAD.IADD R6, R5, 0x1, R3 ;  /* 0x0000000105067824 */ /* 0x000fe200078e0203 */
[----:B------:R-:W-:-:S04]  /*16a10*/  ISETP.GE.U32.AND P0, PT, R4, UR4, PT ;  /* 0x0000000404007c0c */ /* 0x000fc8000bf06070 */
[----:B------:R0:W-:Y:S01]  /*16a20*/  STL [R1+0x200], R6 ;  /* 0x0002000601007387 */ /* 0x0001e20000100800 */
[----:B------:R-:W-:-:S03]  /*16a30*/  ISETP.GE.U32.AND.EX P0, PT, R6, UR5, PT, P0 ;  /* 0x0000000506007c0c */ /* 0x000fc6000bf06100 */
[----:B------:R0:W-:Y:S10]  /*16a40*/  STL [R1+0x204], R7 ;  /* 0x0002040701007387 */ /* 0x0001f40000100800 */
[----:B0-----:R-:W-:Y:S05]  /*16a50*/  @P0 BRA `(.L_x_543) ;  /* 0x0000000400880947 */ /* 0x001fea0003800000 */
[----:B------:R-:W0:Y:S01]  /*16a60*/  S2UR UR6, SR_CTAID.X ;  /* 0x00000000000679c3 */ /* 0x000e220000002500 */
[----:B------:R-:W-:Y:S01]  /*16a70*/  ULDC.64 UR12, c[0x0][0x628] ;  /* 0x00018a00000c7ab9 */ /* 0x000fe20000000a00 */
[----:B------:R-:W-:Y:S01]  /*16a80*/  ULDC UR4, c[0x0][0x150] ;  /* 0x0000540000047ab9 */ /* 0x000fe20000000800 */
[----:B------:R-:W-:Y:S01]  /*16a90*/  ISETP.NE.U32.AND P0, PT, RZ, UR12, PT ;  /* 0x0000000cff007c0c */ /* 0x000fe2000bf05070 */
[----:B------:R-:W-:Y:S01]  /*16aa0*/  ULDC UR15, c[0x0][0x630] ;  /* 0x00018c00000f7ab9 */ /* 0x000fe20000000800 */
[C---:B------:R-:W-:Y:S01]  /*16ab0*/  R2UR UR16, R7.reuse ;  /* 0x00000000071072ca */ /* 0x040fe200000e0000 */
[----:B------:R-:W-:Y:S01]  /*16ac0*/  ULDC UR19, c[0x0][0x154] ;  /* 0x0000550000137ab9 */ /* 0x000fe20000000800 */
[----:B------:R-:W-:Y:S01]  /*16ad0*/  ISETP.NE.AND.EX P0, PT, RZ, UR13, PT, P0 ;  /* 0x0000000dff007c0c */ /* 0x000fe2000bf05300 */
[----:B------:R-:W1:Y:S01]  /*16ae0*/  S2UR UR18, SR_CTAID.Y ;  /* 0x00000000001279c3 */ /* 0x000e620000002600 */
[----:B------:R-:W-:Y:S02]  /*16af0*/  R2UR UR17, R6 ;  /* 0x00000000061172ca */ /* 0x000fe400000e0000 */
[----:B------:R-:W-:-:S02]  /*16b00*/  R2UR UR10, R7 ;  /* 0x00000000070a72ca */ /* 0x000fc400000e0000 */
[----:B------:R-:W-:Y:S02]  /*16b10*/  R2UR UR11, R6 ;  /* 0x00000000060b72ca */ /* 0x000fe400000e0000 */
[----:B0-----:R-:W-:-:S05]  /*16b20*/  I2FP.F32.U32 R0, UR6 ;  /* 0x0000000600007c45 */ /* 0x001fca0008201000 */
[----:B------:R-:W-:-:S04]  /*16b30*/  FMUL R0, R0, UR4 ;  /* 0x0000000400007c20 */ /* 0x000fc80008400000 */
[----:B------:R0:W0:Y:S01]  /*16b40*/  F2I.U32.TRUNC.NTZ R3, R0 ;  /* 0x0000000000037305 */ /* 0x000022000020f000 */
[----:B-1----:R-:W-:Y:S05]  /*16b50*/  @!P0 BRA `(.L_x_544) ;  /* 0x0000000000308947 */ /* 0x002fea0003800000 */
        /* <DEDUP_REMOVED lines=12> */
.L_x_544:
[----:B------:R-:W-:Y:S01]  /*16c20*/  USHF.R.U64 UR43, UR10, UR15, UR11 ;  /* 0x0000000f0a2b7299 */ /* 0x000fe2000800120b */
[----:B0-----:R-:W-:Y:S01]  /*16c30*/  I2FP.F32.U32 R0, UR18 ;  /* 0x0000001200007c45 */ /* 0x001fe20008201000 */
[----:B------:R-:W-:Y:S02]  /*16c40*/  USHF.R.U32.HI UR4, URZ, UR15, UR11 ;  /* 0x0000000f3f047299 */ /* 0x000fe4000801160b */
[----:B------:R-:W-:Y:S02]  /*16c50*/  UIADD3 UR10, UP0, URZ, -UR43, URZ ;  /* 0x8000002b3f0a7290 */ /* 0x000fe4000ff1e03f */
[----:B------:R-:W-:Y:S01]  /*16c60*/  FMUL R0, R0, UR19 ;  /* 0x0000001300007c20 */ /* 0x000fe20008400000 */
[----:B------:R-:W-:Y:S01]  /*16c70*/  ULDC.64 UR12, c[0x0][0x620] ;  /* 0x00018800000c7ab9 */ /* 0x000fe20000000a00 */
[----:B------:R-:W-:Y:S01]  /*16c80*/  UIADD3.X UR4, URZ, ~UR4, URZ, UP0, !UPT ;  /* 0x800000043f047290 */ /* 0x000fe200087fe43f */
[----:B------:R-:W-:Y:S01]  /*16c90*/  UMOV UR8, UR16 ;  /* 0x0000001000087c82 */ /* 0x000fe20008000000 */
[----:B------:R-:W-:-:S02]  /*16ca0*/  UMOV UR9, UR17 ;  /* 0x0000001100097c82 */ /* 0x000fc40008000000 */
[----:B------:R-:W-:Y:S01]  /*16cb0*/  UIMAD UR4, UR4, UR12, URZ ;  /* 0x0000000c040472a4 */ /* 0x000fe2000f8e023f */
[----:B------:R-:W0:Y:S01]  /*16cc0*/  F2I.U32.TRUNC.NTZ R0, R0 ;  /* 0x0000000000007305 */ /* 0x000e22000020f000 */
[----:B------:R-:W-:Y:S01]  /*16cd0*/  UIMAD.WIDE.U32 UR8, UR10, UR12, UR8 ;  /* 0x0000000c0a0872a5 */ /* 0x000fe2000f8e0008 */
[----:B------:R-:W-:Y:S01]  /*16ce0*/  R2UR UR12, R3 ;  /* 0x00000000030c72ca */ /* 0x000fe200000e0000 */
[----:B------:R-:W-:Y:S01]  /*16cf0*/  UIMAD UR10, UR10, UR13, UR4 ;  /* 0x0000000d0a0a72a4 */ /* 0x000fe2000f8e0204 */
[----:B------:R-:W-:Y:S01]  /*16d00*/  ULDC UR11, c[0x0][0x618] ;  /* 0x00018600000b7ab9 */ /* 0x000fe20000000800 */
[----:B------:R-:W-:Y:S02]  /*16d10*/  ULDC UR21, c[0x0][0x658] ;  /* 0x0001960000157ab9 */ /* 0x000fe40000000800 */
[----:B------:R-:W-:Y:S01]  /*16d20*/  UIADD3 UR9, UR9, UR10, URZ ;  /* 0x0000000a09097290 */ /* 0x000fe2000fffe03f */
[----:B------:R-:W-:Y:S01]  /*16d30*/  UMOV UR15, 0xffffffff ;  /* 0xffffffff000f7882 */ /* 0x000fe20000000000 */
[----:B------:R-:W-:Y:S01]  /*16d40*/  ULDC.64 UR4, c[0x0][0x640] ;  /* 0x0001900000047ab9 */ /* 0x000fe20000000a00 */
[----:B------:R-:W-:Y:S01]  /*16d50*/  USHF.L.U32 UR15, UR15, UR21, URZ ;  /* 0x000000150f0f7299 */ /* 0x000fe2000800063f */
[----:B------:R-:W-:Y:S01]  /*16d60*/  ISETP.NE.U32.AND P0, PT, RZ, UR4, PT ;  /* 0x00000004ff007c0c */ /* 0x000fe2000bf05070 */
[----:B------:R-:W-:-:S02]  /*16d70*/  USHF.R.U64 UR16, UR8, UR11, UR9 ;  /* 0x0000000b08107299 */ /* 0x000fc40008001209 */
[----:B------:R-:W-:Y:S01]  /*16d80*/  USHF.R.U32.HI UR8, URZ, UR11, UR9 ;  /* 0x0000000b3f087299 */ /* 0x000fe20008011609 */
[----:B0-----:R-:W-:Y:S01]  /*16d90*/  R2UR UR14, R0 ;  /* 0x00000000000e72ca */ /* 0x001fe200000e0000 */
[----:B------:R-:W-:Y:S01]  /*16da0*/  ULDC UR17, c[0x0][0x608] ;  /* 0x0001820000117ab9 */ /* 0x000fe20000000800 */
[----:B------:R-:W-:Y:S01]  /*16db0*/  ULOP3.LUT UR41, URZ, UR15, URZ, 0x33, !UPT ;  /* 0x0000000f3f297292 */ /* 0x000fe2000f8e333f */
[----:B------:R-:W-:Y:S01]  /*16dc0*/  ISETP.NE.AND.EX P0, PT, RZ, UR5, PT, P0 ;  /* 0x00000005ff007c0c */ /* 0x000fe2000bf05300 */
[----:B------:R-:W-:Y:S02]  /*16dd0*/  USHF.R.U64 UR15, UR16, UR17, UR8 ;  /* 0x00000011100f7299 */ /* 0x000fe40008001208 */
[----:B------:R-:W-:Y:S02]  /*16de0*/  USHF.R.U32.HI UR8, URZ, UR17, UR8 ;  /* 0x000000113f087299 */ /* 0x000fe40008011608 */
[----:B------:R-:W-:Y:S02]  /*16df0*/  UIADD3 UR12, -UR12, URZ, URZ ;  /* 0x0000003f0c0c7290 */ /* 0x000fe4000fffe13f */
[----:B------:R-:W-:Y:S01]  /*16e00*/  USHF.R.U64 UR17, UR15, UR21, UR8 ;  /* 0x000000150f117299 */ /* 0x000fe20008001208 */
[----:B------:R-:W-:Y:S01]  /*16e10*/  UMOV UR19, 0x1 ;  /* 0x0000000100137882 */ /* 0x000fe20000000000 */
[----:B------:R-:W-:Y:S01]  /*16e20*/  ULDC UR13, c[0x0][0x144] ;  /* 0x00005100000d7ab9 */ /* 0x000fe20000000800 */
[----:B------:R-:W-:Y:S01]  /*16e30*/  ULDC UR7, c[0x0][0x600] ;  /* 0x0001800000077ab9 */ /* 0x000fe20000000800 */
[----:B------:R-:W-:-:S02]  /*16e40*/  USHF.L.U32 UR24, UR19, UR21, URZ ;  /* 0x0000001513187299 */ /* 0x000fc4000800063f */
[----:B------:R-:W-:Y:S02]  /*16e50*/  USHF.R.U32.HI UR8, URZ, UR21, UR8 ;  /* 0x000000153f087299 */ /* 0x000fe40008011608 */
[----:B------:R-:W-:Y:S02]  /*16e60*/  UIMAD UR21, UR13, UR12, UR6 ;  /* 0x0000000c0d1572a4 */ /* 0x000fe4000f8e0206 */
[----:B------:R-:W-:Y:S02]  /*16e70*/  UIADD3 UR20, UR7, -0x1, URZ ;  /* 0xffffffff07147890 */ /* 0x000fe4000fffe03f */
[----:B------:R-:W-:Y:S01]  /*16e80*/  UIADD3 UR19, -UR14, URZ, URZ ;  /* 0x0000003f0e137290 */ /* 0x000fe2000fffe13f */
[----:B------:R-:W-:Y:S01]  /*16e90*/  ULDC UR25, c[0x0][0x148] ;  /* 0x0000520000197ab9 */ /* 0x000fe20000000800 */
[----:B------:R-:W-:Y:S01]  /*16ea0*/  ULDC UR22, c[0x0][0x648] ;  /* 0x0001920000167ab9 */ /* 0x000fe20000000800 */
[----:B------:R-:W-:Y:S01]  /*16eb0*/  ULDC UR23, c[0x0][0x638] ;  /* 0x00018e0000177ab9 */ /* 0x000fe20000000800 */
        /* <DEDUP_REMOVED lines=14> */
.L_x_545:
[----:B------:R-:W-:Y:S01]  /*16fa0*/  UISETP.NE.AND UP0, UPT, UR45, URZ, UPT ;  /* 0x0000003f2d00728c */ /* 0x000fe2000bf05270 */
[----:B------:R-:W-:Y:S01]  /*16fb0*/  MOV R0, 0x1 ;  /* 0x0000000100007802 */ /* 0x000fe20000000f00 */
[----:B------:R-:W-:Y:S02]  /*16fc0*/  USHF.R.U64 UR4, UR6, UR22, UR8 ;  /* 0x0000001606047299 */ /* 0x000fe40008001208 */
[----:B------:R-:W-:Y:S02]  /*16fd0*/  ULOP3.LUT UR41, UR15, UR41, URZ, 0xc0, !UPT ;  /* 0x000000290f297292 */ /* 0x000fe4000f8ec03f */
[----:B------:R-:W-:Y:S02]  /*16fe0*/  UIADD3 UR5, -UR4, URZ, URZ ;  /* 0x0000003f04057290 */ /* 0x000fe4000fffe13f */
[----:B------:R-:W-:Y:S02]  /*16ff0*/  UIMAD UR41, UR24, UR4, UR41 ;  /* 0x00000004182972a4 */ /* 0x000fe4000f8e0229 */
[----:B------:R-:W-:-:S02]  /*17000*/  ULOP3.LUT UR16, UR16, UR20, URZ, 0xc0, !UPT ;  /* 0x0000001410107292 */ /* 0x000fc4000f8ec03f */
[----:B------:R-:W-:Y:S02]  /*17010*/  @UP0 UIMAD UR21, UR25, UR19, UR18 ;  /* 0x00000013191502a4 */ /* 0x000fe4000f8e0212 */
[----:B------:R-:W-:-:S03]  /*17020*/  UIMAD UR4, UR5, UR23, UR17 ;  /* 0x00000017050472a4 */ /* 0x000fc6000f8e0211 */
[----:B------:R-:W-:Y:S01]  /*17030*/  ULDC UR5, c[0x0][0x610] ;  /* 0x0001840000057ab9 */ /* 0x000fe20000000800 */
[----:B------:R-:W-:Y:S02]  /*17040*/  UIMAD UR4, UR4, UR7, UR16 ;  /* 0x00000007040472a4 */ /* 0x000fe4000f8e0210 */
[----:B------:R-:W-:-:S04]  /*17050*/  UIMAD UR41, UR41, UR5, UR21 ;  /* 0x00000005292972a4 */ /* 0x000fc8000f8e0215 */
[----:B------:R-:W-:Y:S02]  /*17060*/  USEL UR42, UR4, UR41, !UP0 ;  /* 0x00000029042a7287 */ /* 0x000fe4000c000000 */
[----:B------:R-:W-:-:S12]  /*17070*/  USEL UR41, UR41, UR4, !UP0 ;  /* 0x0000000429297287 */ /* 0x000fd8000c000000 */
.L_x_543:
[----:B------:R-:W-:-:S13]  /*17080*/  LOP3.LUT P0, RZ, R0, 0xff, RZ, 0xc0, !PT ;  /* 0x000000ff00ff7812 */ /* 0x000fda000780c0ff */
[----:B------:R-:W-:Y:S05]  /*17090*/  @P0 BRA `(.L_x_546) ;  /* 0xfffffea000a00947 */ /* 0x000fea000383ffff */
[----:B------:R-:W-:Y:S05]  /*170a0*/  EXIT ;  /* 0x000000000000794d */ /* 0x000fea0003800000 */
.L_x_7:
[----:B------:R-:W2:Y:S01]  /*170b0*/  LDL R5, [R1+0x204] ;  /* 0x0002040001057983 */ /* 0x000ea20000100800 */
[----:B------:R-:W-:-:S03]  /*170c0*/  ULDC.64 UR4, c[0x0][0x650] ;  /* 0x0001940000047ab9 */ /* 0x000fc60000000a00 */
[----:B------:R-:W3:Y:S01]  /*170d0*/  LDL R4, [R1+0x200] ;  /* 0x0002000001047983 */ /* 0x000ee20000100800 */
[----:B------:R-:W-:Y:S01]  /*170e0*/  PRMT R0, RZ, 0x7610, R0 ;  /* 0x00007610ff007816 */ /* 0x000fe20000000000 */
[----:B------:R-:W-:Y:S01]  /*170f0*/  IMAD.MOV.U32 R3, RZ, RZ, -0x1 ;  /* 0xffffffffff037424 */ /* 0x000fe200078e00ff */
[----:B------:R-:W-:Y:S02]  /*17100*/  MOV R2, 0xffffffff ;  /* 0xffffffff00027802 */ /* 0x000fe40000000f00 */
[----:B------:R-:W-:Y:S02]  /*17110*/  MOV R10, 0xffffffff ;  /* 0xffffffff000a7802 */ /* 0x000fe40000000f00 */
[----:B--2---:R-:W-:-:S04]  /*17120*/  ISETP.GE.U32.AND P0, PT, R5, UR4, PT ;  /* 0x0000000405007c0c */ /* 0x004fc8000bf06070 */
[----:B---3--:R-:W-:-:S13]  /*17130*/  ISETP.GE.U32.AND.EX P0, PT, R4, UR5, PT, P0 ;  /* 0x0000000504007c0c */ /* 0x008fda000bf06100 */
        /* <DEDUP_REMOVED lines=21> */
.L_x_548:
[----:B------:R-:W-:Y:S01]  /*17290*/  USHF.R.U64 UR4, UR14, UR19, UR15 ;  /* 0x000000130e047299 */ /* 0x000fe2000800120f */
[----:B------:R-:W-:Y:S01]  /*172a0*/  R2UR UR7, R4 ;  /* 0x00000000040772ca */ /* 0x000fe200000e0000 */
[----:B------:R-:W-:Y:S02]  /*172b0*/  USHF.R.U32.HI UR5, URZ, UR19, UR15 ;  /* 0x000000133f057299 */ /* 0x000fe4000801160f */
[----:B------:R-:W-:Y:S01]  /*172c0*/  UIADD3 UR13, UP0, URZ, -UR4, URZ ;  /* 0x800000043f0d7290 */ /* 0x000fe2000ff1e03f */
[----:B------:R-:W-:Y:S01]  /*172d0*/  ULDC.64 UR14, c[0x0][0x620] ;  /* 0x00018800000e7ab9 */ /* 0x000fe20000000a00 */
[----:B------:R-:W-:Y:S02]  /*172e0*/  UMOV UR6, UR20 ;  /* 0x0000001400067c82 */ /* 0x000fe40008000000 */
[----:B------:R-:W-:Y:S02]  /*172f0*/  UIADD3.X UR5, URZ, ~UR5, URZ, UP0, !UPT ;  /* 0x800000053f057290 */ /* 0x000fe400087fe43f */
[----:B------:R-:W-:-:S02]  /*17300*/  UISETP.NE.AND UP1, UPT, UR45, URZ, UPT ;  /* 0x0000003f2d00728c */ /* 0x000fc4000bf25270 */
[----:B------:R-:W-:Y:S02]  /*17310*/  UIMAD UR5, UR5, UR14, URZ ;  /* 0x0000000e050572a4 */ /* 0x000fe4000f8e023f */
[----:B------:R-:W-:Y:S02]  /*17320*/  UIMAD.WIDE.U32 UR6, UR13, UR14, UR6 ;  /* 0x0000000e0d0672a5 */ /* 0x000fe4000f8e0006 */
[----:B------:R-:W-:Y:S01]  /*17330*/  UIMAD UR5, UR13, UR15, UR5 ;  /* 0x0000000f0d0572a4 */ /* 0x000fe2000f8e0205 */
[----:B------:R-:W-:Y:S02]  /*17340*/  ULDC UR14, c[0x0][0x608] ;  /* 0x00018200000e7ab9 */ /* 0x000fe40000000800 */
[----:B------:R-:W-:Y:S01]  /*17350*/  ULDC UR13, c[0x0][0x618] ;  /* 0x00018600000d7ab9 */ /* 0x000fe20000000800 */
[----:B------:R-:W-:Y:S01]  /*17360*/  UIADD3 UR5, UR7, UR5, URZ ;  /* 0x0000000507057290 */ /* 0x000fe2000fffe03f */
[----:B------:R-:W-:Y:S01]  /*17370*/  ULDC UR22, c[0x0][0x658] ;  /* 0x0001960000167ab9 */ /* 0x000fe20000000800 */
[----:B------:R-:W-:-:S02]  /*17380*/  @UP1 UIMAD UR8, UR11, UR12, UR10 ;  /* 0x0000000c0b0812a4 */ /* 0x000fc4000f8e020a */
[----:B------:R-:W-:Y:S02]  /*17390*/  USHF.R.U64 UR17, UR6, UR13, UR5 ;  /* 0x0000000d06117299 */ /* 0x000fe40008001205 */
[----:B------:R-:W-:Y:S01]  /*173a0*/  USHF.R.U32.HI UR5, URZ, UR13, UR5 ;  /* 0x0000000d3f057299 */ /* 0x000fe20008011605 */
[----:B------:R-:W-:Y:S01]  /*173b0*/  ULDC.64 UR6, c[0x0][0x640] ;  /* 0x0001900000067ab9 */ /* 0x000fe20000000a00 */
[----:B------:R-:W-:Y:S01]  /*173c0*/  UMOV UR10, 0xffffffff ;  /* 0xffffffff000a7882 */ /* 0x000fe20000000000 */
[----:B------:R-:W-:Y:S01]  /*173d0*/  ISETP.NE.U32.AND P0, PT, RZ, UR6, PT ;  /* 0x00000006ff007c0c */ /* 0x000fe2000bf05070 */
[----:B------:R-:W-:Y:S02]  /*173e0*/  USHF.R.U64 UR18, UR17, UR14, UR5 ;  /* 0x0000000e11127299 */ /* 0x000fe40008001205 */
[----:B------:R-:W-:Y:S01]  /*173f0*/  USHF.R.U32.HI UR5, URZ, UR14, UR5 ;  /* 0x0000000e3f057299 */ /* 0x000fe20008011605 */
[----:B------:R-:W-:Y:S01]  /*17400*/  ISETP.NE.AND.EX P0, PT, RZ, UR7, PT, P0 ;  /* 0x00000007ff007c0c */ /* 0x000fe2000bf05300 */
[----:B------:R-:W-:-:S02]  /*17410*/  USHF.L.U32 UR11, UR10, UR22, URZ ;  /* 0x000000160a0b7299 */ /* 0x000fc4000800063f */
[----:B------:R-:W-:Y:S01]  /*17420*/  USHF.R.U64 UR19, UR18, UR22, UR5 ;  /* 0x0000001612137299 */ /* 0x000fe20008001205 */
[----:B------:R-:W-:Y:S01]  /*17430*/  ULDC UR20, c[0x0][0x600] ;  /* 0x0001800000147ab9 */ /* 0x000fe20000000800 */
[----:B------:R-:W-:Y:S02]  /*17440*/  USHF.R.U32.HI UR10, URZ, UR22, UR5 ;  /* 0x000000163f0a7299 */ /* 0x000fe40008011605 */
[----:B------:R-:W-:Y:S02]  /*17450*/  UIADD3 UR21, UR20, -0x1, URZ ;  /* 0xffffffff14157890 */ /* 0x000fe4000fffe03f */
[----:B------:R-:W-:Y:S01]  /*17460*/  ULOP3.LUT UR26, URZ, UR11, URZ, 0x33, !UPT ;  /* 0x0000000b3f1a7292 */ /* 0x000fe2000f8e333f */
        /* <DEDUP_REMOVED lines=17> */
.L_x_549:
[----:B------:R-:W-:Y:S01]  /*17580*/  USHF.R.U64 UR6, UR5, UR23, UR10 ;  /* 0x0000001705067299 */ /* 0x000fe2000800120a */
[----:B------:R-:W-:Y:S01]  /*17590*/  IMAD.MOV.U32 R0, RZ, RZ, 0x1 ;  /* 0x00000001ff007424 */ /* 0x000fe200078e00ff */
[----:B------:R-:W-:Y:S01]  /*175a0*/  USHF.L.U32 UR25, UR25, UR22, URZ ;  /* 0x0000001619197299 */ /* 0x000fe2000800063f */
[----:B------:R-:W-:Y:S01]  /*175b0*/  MOV R10, UR4 ;  /* 0x00000004000a7c02 */ /* 0x000fe20008000f00 */
[----:B------:R-:W-:Y:S02]  /*175c0*/  ULOP3.LUT UR5, UR18, UR26, URZ, 0xc0, !UPT ;  /* 0x0000001a12057292 */ /* 0x000fe4000f8ec03f */
[----:B------:R-:W-:Y:S02]  /*175d0*/  UIADD3 UR7, -UR6, URZ, URZ ;  /* 0x0000003f06077290 */ /* 0x000fe4000fffe13f */
[----:B------:R-:W-:Y:S02]  /*175e0*/  UIMAD UR6, UR25, UR6, UR5 ;  /* 0x00000006190672a4 */ /* 0x000fe4000f8e0205 */
[----:B------:R-:W-:-:S02]  /*175f0*/  ULOP3.LUT UR17, UR17, UR21, URZ, 0xc0, !UPT ;  /* 0x0000001511117292 */ /* 0x000fc4000f8ec03f */
[----:B------:R-:W-:Y:S02]  /*17600*/  UIMAD UR5, UR7, UR24, UR19 ;  /* 0x00000018070572a4 */ /* 0x000fe4000f8e0213 */
[----:B------:R-:W-:Y:S01]  /*17610*/  UISETP.NE.AND UP0, UPT, UR45, URZ, UPT ;  /* 0x0000003f2d00728c */ /* 0x000fe2000bf05270 */
[----:B------:R-:W-:Y:S01]  /*17620*/  ULDC UR7, c[0x0][0x610] ;  /* 0x0001840000077ab9 */ /* 0x000fe20000000800 */
[----:B------:R-:W-:Y:S02]  /*17630*/  UIMAD UR5, UR5, UR20, UR17 ;  /* 0x00000014050572a4 */ /* 0x000fe4000f8e0211 */
[----:B------:R-:W-:-:S04]  /*17640*/  UIMAD UR8, UR6, UR7, UR8 ;  /* 0x00000007060872a4 */ /* 0x000fc8000f8e0208 */
[----:B------:R-:W-:Y:S02]  /*17650*/  USEL UR6, UR5, UR8, !UP0 ;  /* 0x0000000805067287 */ /* 0x000fe4000c000000 */
[----:B------:R-:W-:-:S04]  /*17660*/  USEL UR8, UR8, UR5, !UP0 ;  /* 0x0000000508087287 */ /* 0x000fc8000c000000 */
[----:B------:R-:W-:Y:S02]  /*17670*/  MOV R2, UR6 ;  /* 0x0000000600027c02 */ /* 0x000fe40008000f00 */
[----:B------:R-:W-:-:S07]  /*17680*/  IMAD.U32 R3, RZ, RZ, UR8 ;  /* 0x00000008ff037e24 */ /* 0x000fce000f8e00ff */
.L_x_547:
[----:B------:R-:W-:-:S08]  /*17690*/  NOP ;  /* 0x0000000000007918 */ /* 0x000fd00000000000 */
[----:B0-----:R-:W0:-:S00]  /*176a0*/  USETMAXREG.DEALLOC.CTAPOOL 0x18 ;  /* 0x00000018000079c8 */ /* 0x001e0000080e0500 */
[----:B------:R-:W-:-:S13]  /*176b0*/  ISETP.NE.AND P0, PT, RZ, UR9, PT ;  /* 0x00000009ff007c0c */ /* 0x000fda000bf05270 */
[----:B------:R-:W-:Y:S05]  /*176c0*/  @P0 EXIT ;  /* 0x000000000000094d */ /* 0x000fea0003800000 */
[----:B0-----:R-:W-:Y:S02]  /*176d0*/  LOP3.LUT P0, RZ, R0, 0xff, RZ, 0xc0, !PT ;  /* 0x000000ff00ff7812 */ /* 0x001fe4000780c0ff */
[----:B------:R-:W-:Y:S02]  /*176e0*/  MOV R7, 0x1 ;  /* 0x0000000100077802 */ /* 0x000fe40000000f00 */
[----:B------:R-:W-:-:S09]  /*176f0*/  MOV R6, RZ ;  /* 0x000000ff00067202 */ /* 0x000fd20000000f00 */
[----:B------:R-:W-:Y:S05]  /*17700*/  @!P0 BRA `(.L_x_550) ;  /* 0x0000000c00748947 */ /* 0x000fea0003800000 */
[----:B------:R-:W0:Y:S01]  /*17710*/  S2UR UR14, SR_CgaCtaId ;  /* 0x00000000000e79c3 */ /* 0x000e220000008800 */
[----:B------:R-:W-:Y:S01]  /*17720*/  ULDC UR4, c[0x0][0x28c] ;  /* 0x0000a30000047ab9 */ /* 0x000fe20000000800 */
[----:B------:R-:W-:Y:S01]  /*17730*/  ULDC UR8, c[0x0][0x658] ;  /* 0x0001960000087ab9 */ /* 0x000fe20000000800 */
[----:B------:R-:W-:Y:S01]  /*17740*/  UIADD3 UR9, UR4, 0x1f, URZ ;  /* 0x0000001f04097890 */ /* 0x000fe2000fffe03f */
[----:B------:R-:W-:Y:S01]  /*17750*/  BSSY B0, `(.L_x_550) ;  /* 0x00000d8000007945 */ /* 0x000fe20003800000 */
[----:B------:R-:W-:Y:S01]  /*17760*/  UMOV UR7, 0xffffffff ;  /* 0xffffffff00077882 */ /* 0x000fe20000000000 */
[----:B------:R-:W-:Y:S01]  /*17770*/  ULDC UR6, c[0x0][0xc] ;  /* 0x0000030000067ab9 */ /* 0x000fe20000000800 */
[----:B------:R-:W-:Y:S01]  /*17780*/  USHF.L.U32 UR11, UR7, UR8, URZ ;  /* 0x00000008070b7299 */ /* 0x000fe2000800063f */
[----:B------:R-:W-:Y:S01]  /*17790*/  IMAD.MOV.U32 R9, RZ, RZ, 0x1 ;  /* 0x00000001ff097424 */ /* 0x000fe200078e00ff */
[----:B------:R-:W-:Y:S01]  /*177a0*/  USHF.R.S32.HI UR10, URZ, 0x1f, UR9 ;  /* 0x0000001f3f0a7899 */ /* 0x000fe20008011409 */
[----:B------:R-:W-:Y:S01]  /*177b0*/  MOV R7, 0x1 ;  /* 0x0000000100077802 */ /* 0x000fe20000000f00 */
[----:B------:R-:W-:Y:S01]  /*177c0*/  ULDC UR5, c[0x0][0x600] ;  /* 0x0001800000057ab9 */ /* 0x000fe20000000800 */
[----:B------:R-:W-:Y:S01]  /*177d0*/  ULDC UR7, c[0x0][0x10] ;  /* 0x0000040000077ab9 */ /* 0x000fe20000000800 */
[----:B------:R-:W-:Y:S01]  /*177e0*/  UMOV UR12, 0x1 ;  /* 0x00000001000c7882 */ /* 0x000fe20000000000 */
[----:B------:R-:W-:Y:S01]  /*177f0*/  UIADD3 UR4, UR5, -0x1, URZ ;  /* 0xffffffff05047890 */ /* 0x000fe2000fffe03f */
[----:B------:R-:W-:Y:S01]  /*17800*/  MOV R6, RZ ;  /* 0x000000ff00067202 */ /* 0x000fe20000000f00 */
[----:B------:R-:W-:-:S02]  /*17810*/  UIMAD.WIDE.U32 UR6, UR6, UR7, URZ ;  /* 0x00000007060672a5 */ /* 0x000fc4000f8e003f */
[----:B------:R-:W-:Y:S02]  /*17820*/  USHF.L.U32 UR5, UR12, UR8, URZ ;  /* 0x000000080c057299 */ /* 0x000fe4000800063f */
[----:B------:R-:W-:Y:S01]  /*17830*/  ULEA.HI UR10, UR10, UR9, URZ, 0x5 ;  /* 0x000000090a0a7291 */ /* 0x000fe2000f8f283f */
[----:B------:R-:W-:Y:S01]  /*17840*/  ULDC UR8, c[0x0][0x14] ;  /* 0x0000050000087ab9 */ /* 0x000fe20000000800 */
[----:B------:R-:W-:Y:S01]  /*17850*/  ULOP3.LUT UR26, UR40, 0x2, URZ, 0xfc, !UPT ;  /* 0x00000002281a7892 */ /* 0x000fe2000f8efc3f */
[----:B0-----:R-:W-:Y:S01]  /*17860*/  IMAD.U32 R0, RZ, RZ, UR14 ;  /* 0x0000000eff007e24 */ /* 0x001fe2000f8e00ff */
[----:B------:R-:W-:Y:S02]  /*17870*/  UIMAD UR13, UR7, UR8, URZ ;  /* 0x00000008070d72a4 */ /* 0x000fe4000f8e023f */
[----:B------:R-:W-:Y:S02]  /*17880*/  UIMAD.WIDE.U32 UR22, UR6, UR8, URZ ;  /* 0x00000008061672a5 */ /* 0x000fe4000f8e003f */
[----:B------:R-:W-:-:S02]  /*17890*/  USHF.R.S32.HI UR7, URZ, 0x5, UR10 ;  /* 0x000000053f077899 */ /* 0x000fc4000801140a */
[----:B------:R-:W-:Y:S02]  /*178a0*/  ULOP3.LUT UR6, URZ, UR11, URZ, 0x33, !UPT ;  /* 0x0000000b3f067292 */ /* 0x000fe4000f8e333f */
[----:B------:R-:W-:Y:S02]  /*178b0*/  UIADD3 UR13, UR23, UR13, URZ ;  /* 0x0000000d170d7290 */ /* 0x000fe4000fffe03f */
[----:B------:R-:W-:Y:S01]  /*178c0*/  UIADD3 UR27, UR7, 0x1, URZ ;  /* 0x00000001071b7890 */ /* 0x000fe2000fffe03f */
[----:B------:R-:W-:-:S11]  /*178d0*/  ULDC.64 UR24, c[0x0][0x198] ;  /* 0x0000660000187ab9 */ /* 0x000fd60000000a00 */
.L_x_561:
[----:B------:R-:W-:-:S03]  /*178e0*/  UMOV UR8, 0xffffffff ;  /* 0xffffffff00087882 */ /* 0x000fc60000000000 */
[----:B------:R-:W-:Y:S05]  /*178f0*/  BRA.DIV UR8, `(.L_x_551) ;  /* 0x0000000e08c07947 */ /* 0x000fea000b800000 */
[----:B------:R-:W-:-:S13]  /*17900*/  ELECT P6, URZ, PT ;  /* 0x00000000003f782f */ /* 0x000fda00038c0000 */
.L_x_571:
[----:B------:R-:W0:Y:S01]  /*17910*/  LDC R4, c[0x0][0x28c] ;  /* 0x0000a300ff047b82 */ /* 0x000e220000000800 */
[----:B------:R-:W-:Y:S01]  /*17920*/  BSSY B1, `(.L_x_552) ;  /* 0x000003d000017945 */ /* 0x000fe20003800000 */
[----:B0-----:R-:W-:-:S13]  /*17930*/  ISETP.LT.OR P6, PT, R4, 0x1, !P6 ;  /* 0x000000010400780c */ /* 0x001fda00077c1670 */
[----:B------:R-:W-:Y:S05]  /*17940*/  @P6 BRA `(.L_x_553) ;  /* 0x0000000000e86947 */ /* 0x000fea0003800000 */
[----:B------:R-:W-:Y:S01]  /*17950*/  LEA R3, R3, R0, 0x3 ;  /* 0x0000000003037211 */ /* 0x000fe200078e18ff */
[----:B------:R-:W-:Y:S01]  /*17960*/  IMAD.MOV.U32 R4, RZ, RZ, R7 ;  /* 0x000000ffff047224 */ /* 0x000fe200078e0007 */
[----:B------:R-:W-:Y:S02]  /*17970*/  SHF.L.U32 R2, R2, 0x8, RZ ;  /* 0x0000000802027819 */ /* 0x000fe400000006ff */
[----:B------:R-:W-:Y:S01]  /*17980*/  MOV R12, RZ ;  /* 0x000000ff000c7202 */ /* 0x000fe20000000f00 */
[----:B------:R-:W-:Y:S01]  /*17990*/  IMAD.SHL.U32 R3, R3, 0x20, RZ ;  /* 0x0000002003037824 */ /* 0x000fe200078e00ff */
[----:B------:R-:W-:Y:S02]  /*179a0*/  MOV R14, UR27 ;  /* 0x0000001b000e7c02 */ /* 0x000fe40008000f00 */
[----:B------:R-:W-:-:S07]  /*179b0*/  MOV R5, R6 ;  /* 0x0000000600057202 */ /* 0x000fce0000000f00 */
.L_x_556:
[----:B------:R-:W0:Y:S01]  /*179c0*/  S2UR UR8, SR_CgaCtaId ;  /* 0x00000000000879c3 */ /* 0x000e220000008800 */
[----:B------:R-:W1:Y:S01]  /*179d0*/  S2R R13, SR_TID.X ;  /* 0x00000000000d7919 */ /* 0x000e620000002100 */
[----:B------:R-:W-:Y:S02]  /*179e0*/  MOV R11, 0x400 ;  /* 0x00000400000b7802 */ /* 0x000fe40000000f00 */
[----:B0-----:R-:W-:-:S04]  /*179f0*/  MOV R0, UR8 ;  /* 0x0000000800007c02 */ /* 0x001fc80008000f00 */
[----:B------:R-:W-:Y:S02]  /*17a00*/  LEA R16, R0, R11, 0x18 ;  /* 0x0000000b00107211 */ /* 0x000fe400078ec0ff */
[----:B------:R-:W-:-:S03]  /*17a10*/  SHF.L.U32 R11, R4, 0x1f, RZ ;  /* 0x0000001f040b7819 */ /* 0x000fc600000006ff */
[----:B------:R-:W-:Y:S01]  /*17a20*/  IMAD R8, R5, 0x8, R16 ;  /* 0x0000000805087824 */ /* 0x000fe200078e0210 */
[----:B-1----:R-:W-:-:S03]  /*17a30*/  LOP3.LUT P1, RZ, R13, 0x7f, RZ, 0xc0, !PT ;  /* 0x0000007f0dff7812 */ /* 0x002fc6000782c0ff */
[----:B------:R-:W0:Y:S10]  /*17a40*/  SYNCS.PHASECHK.TRANS64.TRYWAIT P0, [R8+URZ+0x18], R11 ;  /* 0x0000180b080075a7 */ /* 0x000e34000800017f */
[----:B------:R-:W1:Y:S01]  /*17a50*/  @!P1 LDC R13, c[0x0][0x500] ;  /* 0x00014000ff0d9b82 */ /* 0x000e620000000800 */
[----:B0-----:R-:W-:Y:S05]  /*17a60*/  @!P0 BRA `(.L_x_554) ;  /* 0x0000000c00848947 */ /* 0x001fea0003800000 */
.L_x_572:
[----:B------:R-:W-:Y:S01]  /*17a70*/  UPRMT UR8, UR26, 0x9910, URZ ;  /* 0x000099101a087896 */ /* 0x000fe2000800003f */
[----:B-1----:R1:W-:Y:S03]  /*17a80*/  @!P1 SYNCS.ARRIVE.TRANS64 RZ, [R8+URZ], R13 ;  /* 0x0000000d08ff99a7 */ /* 0x0023e6000800003f */
[----:B------:R-:W-:-:S06]  /*17a90*/  UISETP.NE.AND UP0, UPT, UR8, 0x2, UPT ;  /* 0x000000020800788c */ /* 0x000fcc000bf05270 */
[----:B------:R-:W-:-:S13]  /*17aa0*/  PLOP3.LUT P0, PT, PT, PT, UP0, 0x80, 0x0 ;  /* 0x000000000000781c */ /* 0x000fda0003f0f008 */
[----:B-1----:R-:W-:Y:S05]  /*17ab0*/  @P0 BRA `(.L_x_555) ;  /* 0x0000000000040947 */ /* 0x002fea0003800000 */
[----:B------:R-:W-:Y:S01]  /*17ac0*/  BPT.TRAP 0x1 ;  /* 0x000000040000795c */ /* 0x000fe20000300000 */
.L_x_555:
[----:B0-----:R-:W-:Y:S01]  /*17ad0*/  LEA R11, R5, R0, 0x3 ;  /* 0x00000000050b7211 */ /* 0x001fe200078e18ff */
[----:B------:R-:W-:Y:S01]  /*17ae0*/  VIADD R14, R14, 0xffffffff ;  /* 0xffffffff0e0e7836 */ /* 0x000fe20000000000 */
[----:B------:R-:W-:Y:S01]  /*17af0*/  R2UR UR19, R3 ;  /* 0x00000000031372ca */ /* 0x000fe200000e0000 */
[----:B------:R-:W-:Y:S01]  /*17b00*/  UIADD3 UR14, UP0, UR24, 0xf0, URZ ;  /* 0x000000f0180e7890 */ /* 0x000fe2000ff1e03f */
[----:B------:R-:W-:Y:S01]  /*17b10*/  SHF.L.U32 R11, R11, 0xa, RZ ;  /* 0x0000000a0b0b7819 */ /* 0x000fe200000006ff */
[----:B------:R-:W-:Y:S01]  /*17b20*/  UIADD3 UR28, UP1, UR24, 0x1f0, URZ ;  /* 0x000001f0181c7890 */ /* 0x000fe2000ff3e03f */
[----:B------:R-:W-:Y:S01]  /*17b30*/  R2UR UR9, R8 ;  /* 0x00000000080972ca */ /* 0x000fe200000e0000 */
[----:B------:R-:W-:Y:S01]  /*17b40*/  UIADD3.X UR15, URZ, UR25, URZ, UP0, !UPT ;  /* 0x000000193f0f7290 */ /* 0x000fe200087fe43f */
[----:B------:R-:W-:Y:S01]  /*17b50*/  R2UR UR10, R12 ;  /* 0x000000000c0a72ca */ /* 0x000fe200000e0000 */
[----:B------:R-:W-:Y:S01]  /*17b60*/  IMAD R11, R11, 0x4, R16 ;  /* 0x000000040b0b7824 */ /* 0x000fe200078e0210 */
[----:B------:R-:W-:Y:S01]  /*17b70*/  LEA R16, R5, R16, 0xf ;  /* 0x0000001005107211 */ /* 0x000fe200078e78ff */
[----:B------:R-:W-:Y:S01]  /*17b80*/  UIADD3.X UR29, URZ, UR25, URZ, UP1, !UPT ;  /* 0x000000193f1d7290 */ /* 0x000fe20008ffe43f */
[----:B------:R-:W-:Y:S01]  /*17b90*/  R2UR UR12, R10 ;  /* 0x000000000a0c72ca */ /* 0x000fe200000e0000 */
[----:B------:R-:W-:Y:S01]  /*17ba0*/  UMOV UR21, 0xff0000 ;  /* 0x00ff000000157882 */ /* 0x000fe20000000000 */
[----:B------:R-:W-:Y:S01]  /*17bb0*/  R2UR UR8, R11 ;  /* 0x000000000b0872ca */ /* 0x000fe200000e0000 */
[----:B------:R-:W-:Y:S01]  /*17bc0*/  UMOV UR16, 0x0 ;  /* 0x0000000000107882 */ /* 0x000fe20000000000 */
[----:B------:R-:W-:Y:S01]  /*17bd0*/  R2UR UR11, R16 ;  /* 0x00000000100b72ca */ /* 0x000fe200000e0000 */
[----:B------:R-:W-:Y:S01]  /*17be0*/  UMOV UR17, 0x10000000 ;  /* 0x1000000000117882 */ /* 0x000fe20000000000 */
[----:B------:R-:W-:-:S02]  /*17bf0*/  R2UR UR20, R2 ;  /* 0x00000000021472ca */ /* 0x000fc400000e0000 */
[----:B------:R-:W-:Y:S02]  /*17c00*/  ISETP.GT.AND P1, PT, R14, 0x1, PT ;  /* 0x000000010e00780c */ /* 0x000fe40003f24270 */
[----:B------:R-:W-:Y:S02]  /*17c10*/  IADD3 R5, R5, 0x1, RZ ;  /* 0x0000000105057810 */ /* 0x000fe40007ffe0ff */
[----:B------:R-:W-:Y:S02]  /*17c20*/  IADD3 R12, R12, 0x20, RZ ;  /* 0x000000200c0c7810 */ /* 0x000fe40007ffe0ff */
[----:B------:R-:W-:Y:S01]  /*17c30*/  ISETP.NE.AND P0, PT, R5, 0x3, PT ;  /* 0x000000030500780c */ /* 0x000fe20003f05270 */
[----:B------:R-:W-:Y:S02]  /*17c40*/  UIADD3 UR8, UR8, 0x100, URZ ;  /* 0x0000010008087890 */ /* 0x000fe4000fffe03f */
[----:B------:R-:W-:Y:S01]  /*17c50*/  UIADD3 UR18, UR11, 0x18100, URZ ;  /* 0x000181000b127890 */ /* 0x000fe2000fffe03f */
[----:B------:R-:W-:-:S02]  /*17c60*/  SEL R11, RZ, 0x1, P0 ;  /* 0x00000001ff0b7807 */ /* 0x000fc40000000000 */
[----:B------:R-:W-:Y:S01]  /*17c70*/  UMOV UR11, UR19 ;  /* 0x00000013000b7c82 */ /* 0x000fe20008000000 */
[----:B------:R-:W-:Y:S02]  /*17c80*/  SEL R5, R5, RZ, P0 ;  /* 0x000000ff05057207 */ /* 0x000fe40000000000 */
[----:B------:R-:W-:Y:S01]  /*17c90*/  LOP3.LUT R4, R4, R11, RZ, 0x3c, !PT ;  /* 0x0000000b04047212 */ /* 0x000fe200078e3cff */
[----:B------:R0:W-:Y:S02]  /*17ca0*/  UTMALDG.3D.MULTICAST [UR8], [UR14], UR21, desc[UR16] ;  /* 0x000010080e0073b4 */ /* 0x0001e40008011815 */
[----:B0-----:R-:W-:Y:S01]  /*17cb0*/  UMOV UR8, UR18 ;  /* 0x0000001200087c82 */ /* 0x001fe20008000000 */
[----:B------:R-:W-:Y:S02]  /*17cc0*/  UMOV UR11, UR20 ;  /* 0x00000014000b7c82 */ /* 0x000fe40008000000 */
[----:B------:R0:W-:Y:S02]  /*17cd0*/  UTMALDG.3D [UR8], [UR28], desc[UR16] ;  /* 0x000010081c0075b4 */ /* 0x0001e40008011000 */
[----:B0-----:R-:W-:Y:S05]  /*17ce0*/  @P1 BRA `(.L_x_556) ;  /* 0xfffffffc00341947 */ /* 0x001fea000383ffff */
.L_x_553:
[----:B------:R-:W-:Y:S05]  /*17cf0*/  BSYNC B1 ;  /* 0x0000000000017941 */ /* 0x000fea0003800000 */
.L_x_552:
[----:B------:R-:W2:Y:S01]  /*17d00*/  LDL.LU R15, [R1+0x200] ;  /* 0x00020000010f7983 */ /* 0x000ea20000300800 */
[----:B------:R-:W-:Y:S02]  /*17d10*/  LOP3.LUT P0, RZ, R9, 0xff, RZ, 0xc0, !PT ;  /* 0x000000ff09ff7812 */ /* 0x000fe4000780c0ff */
[----:B------:R-:W-:Y:S01]  /*17d20*/  IADD3 R5, R6, UR7, RZ ;  /* 0x0000000706057c10 */ /* 0x000fe2000fffe0ff */
[----:B------:R-:W3:Y:S01]  /*17d30*/  LDL.LU R13, [R1+0x204] ;  /* 0x00020400010d7983 */ /* 0x000ee20000300800 */
[----:B------:R-:W-:Y:S01]  /*17d40*/  IMAD.U32 R2, RZ, RZ, UR7 ;  /* 0x00000007ff027e24 */ /* 0x000fe2000f8e00ff */
[----:B------:R-:W-:Y:S01]  /*17d50*/  ULDC.64 UR8, c[0x0][0x650] ;  /* 0x0001940000087ab9 */ /* 0x000fe20000000a00 */
[----:B------:R-:W-:Y:S01]  /*17d60*/  UISETP.GE.U32.AND UP0, UPT, UR7, 0x3, UPT ;  /* 0x000000030700788c */ /* 0x000fe2000bf06070 */
[----:B------:R-:W-:Y:S01]  /*17d70*/  BSSY B1, `(.L_x_557) ;  /* 0x0000073000017945 */ /* 0x000fe20003800000 */
[----:B------:R-:W-:Y:S01]  /*17d80*/  IMAD.MOV.U32 R10, RZ, RZ, -0x1 ;  /* 0xffffffffff0a7424 */ /* 0x000fe200078e00ff */
[----:B------:R-:W-:-:S03]  /*17d90*/  PRMT R9, RZ, 0x7610, R9 ;  /* 0x00007610ff097816 */ /* 0x000fc60000000009 */
[----:B------:R-:W-:Y:S01]  /*17da0*/  PLOP3.LUT P1, PT, PT, PT, UP0, 0x80, 0x0 ;  /* 0x000000000000781c */ /* 0x000fe20003f2f008 */
[----:B------:R-:W0:Y:S01]  /*17db0*/  @P0 S2R R0, SR_CgaCtaId ;  /* 0x0000000000000919 */ /* 0x000e220000008800 */
[----:B------:R-:W-:-:S04]  /*17dc0*/  @P0 MOV R3, 0x400 ;  /* 0x0000040000030802 */ /* 0x000fc80000000f00 */
[----:B0-----:R-:W-:-:S04]  /*17dd0*/  @P0 LEA R3, R0, R3, 0x18 ;  /* 0x0000000300030211 */ /* 0x001fc800078ec0ff */
[----:B------:R0:W-:Y:S01]  /*17de0*/  @P0 SYNCS.ARRIVE.TRANS64.A1T0 RZ, [R3+URZ+0x48], RZ ;  /* 0x000048ff03ff09a7 */ /* 0x0001e2000810003f */
[----:B------:R-:W-:-:S04]  /*17df0*/  ISETP.GT.U32.AND P0, PT, R5, 0x2, PT ;  /* 0x000000020500780c */ /* 0x000fc80003f04070 */
[----:B------:R-:W-:Y:S01]  /*17e00*/  ISETP.LT.U32.AND P0, PT, R2, 0x3, P0 ;  /* 0x000000030200780c */ /* 0x000fe20000701070 */
[----:B0-----:R-:W-:-:S03]  /*17e10*/  IMAD.WIDE.U32 R2, R5, -0x55555555, RZ ;  /* 0xaaaaaaab05027825 */ /* 0x001fc600078e00ff */
[----:B------:R-:W-:Y:S02]  /*17e20*/  SEL R2, RZ, 0x1, !P0 ;  /* 0x00000001ff027807 */ /* 0x000fe40004000000 */
[----:B------:R-:W-:Y:S02]  /*17e30*/  SHF.R.U32.HI R4, RZ, 0x1, R3 ;  /* 0x00000001ff047819 */ /* 0x000fe40000011603 */
[----:B------:R-:W-:Y:S02]  /*17e40*/  LOP3.LUT R7, R7, R2, RZ, 0x3c, !PT ;  /* 0x0000000207077212 */ /* 0x000fe400078e3cff */
[----:B------:R-:W-:Y:S01]  /*17e50*/  MOV R3, 0xffffffff ;  /* 0xffffffff00037802 */ /* 0x000fe20000000f00 */
[----:B------:R-:W-:Y:S01]  /*17e60*/  IMAD R6, R4, -0x3, R5 ;  /* 0xfffffffd04067824 */ /* 0x000fe200078e0205 */
[----:B------:R-:W-:Y:S02]  /*17e70*/  @P1 LOP3.LUT R7, R7, 0x1, R4, 0x78, !PT ;  /* 0x0000000107071812 */ /* 0x000fe400078e7804 */
[----:B------:R-:W-:-:S02]  /*17e80*/  MOV R2, 0xffffffff ;  /* 0xffffffff00027802 */ /* 0x000fc40000000f00 */
[----:B------:R-:W-:Y:S02]  /*17e90*/  PRMT R4, RZ, 0x7610, R4 ;  /* 0x00007610ff047816 */ /* 0x000fe40000000004 */
[----:B---3--:R-:W-:-:S04]  /*17ea0*/  IADD3 R13, P0, R13, UR22, RZ ;  /* 0x000000160d0d7c10 */ /* 0x008fc8000ff1e0ff */
[----:B--2---:R-:W-:Y:S01]  /*17eb0*/  IADD3.X R15, R15, UR13, RZ, P0, !PT ;  /* 0x0000000d0f0f7c10 */ /* 0x004fe200087fe4ff */
[----:B------:R0:W-:Y:S01]  /*17ec0*/  STL [R1+0x204], R13 ;  /* 0x0002040d01007387 */ /* 0x0001e20000100800 */
[----:B------:R-:W-:-:S03]  /*17ed0*/  ISETP.GE.U32.AND P0, PT, R13, UR8, PT ;  /* 0x000000080d007c0c */ /* 0x000fc6000bf06070 */
[----:B------:R0:W-:Y:S01]  /*17ee0*/  STL [R1+0x200], R15 ;  /* 0x0002000f01007387 */ /* 0x0001e20000100800 */
[----:B------:R-:W-:-:S13]  /*17ef0*/  ISETP.GE.U32.AND.EX P0, PT, R15, UR9, PT, P0 ;  /* 0x000000090f007c0c */ /* 0x000fda000bf06100 */
[----:B0-----:R-:W-:Y:S05]  /*17f00*/  @P0 BRA `(.L_x_558) ;  /* 0x0000000400640947 */ /* 0x001fea0003800000 */
[----:B------:R-:W0:Y:S01]  /*17f10*/  S2R R8, SR_CTAID.X ;  /* 0x0000000000087919 */ /* 0x000e220000002500 */
[----:B------:R-:W-:Y:S01]  /*17f20*/  ULDC UR8, c[0x0][0x150] ;  /* 0x0000540000087ab9 */ /* 0x000fe20000000800 */
[----:B------:R-:W1:Y:S01]  /*17f30*/  LDC R3, c[0x0][0x144] ;  /* 0x00005100ff037b82 */ /* 0x000e620000000800 */
[----:B------:R-:W-:Y:S01]  /*17f40*/  UISETP.NE.AND UP0, UPT, UR45, URZ, UPT ;  /* 0x0000003f2d00728c */ /* 0x000fe2000bf05270 */
[----:B------:R-:W2:Y:S01]  /*17f50*/  S2R R5, SR_CTAID.Y ;  /* 0x0000000000057919 */ /* 0x000ea20000002600 */
[----:B------:R-:W-:-:S04]  /*17f60*/  ULDC UR11, c[0x0][0x630] ;  /* 0x00018c00000b7ab9 */ /* 0x000fc80000000800 */
[----:B------:R-:W-:Y:S01]  /*17f70*/  PLOP3.LUT P0, PT, PT, PT, UP0, 0x80, 0x0 ;  /* 0x000000000000781c */ /* 0x000fe20003f0f008 */
[----:B------:R-:W3:Y:S01]  /*17f80*/  LDC R12, c[0x0][0x148] ;  /* 0x00005200ff0c7b82 */ /* 0x000ee20000000800 */
[----:B0-----:R-:W-:Y:S02]  /*17f90*/  I2FP.F32.U32 R2, R8 ;  /* 0x0000000800027245 */ /* 0x001fe40000201000 */
[----:B--2---:R-:W-:-:S03]  /*17fa0*/  I2FP.F32.U32 R4, R5 ;  /* 0x0000000500047245 */ /* 0x004fc60000201000 */
[----:B------:R-:W-:Y:S01]  /*17fb0*/  FMUL R2, R2, UR8 ;  /* 0x0000000802027c20 */ /* 0x000fe20008400000 */
[----:B------:R-:W-:Y:S02]  /*17fc0*/  ULDC UR8, c[0x0][0x154] ;  /* 0x0000550000087ab9 */ /* 0x000fe40000000800 */
[----:B------:R-:W-:Y:S01]  /*17fd0*/  FMUL R10, R4, UR8 ;  /* 0x00000008040a7c20 */ /* 0x000fe20008400000 */
[----:B------:R-:W-:Y:S02]  /*17fe0*/  ULDC.64 UR8, c[0x0][0x628] ;  /* 0x00018a0000087ab9 */ /* 0x000fe40000000a00 */
[----:B------:R-:W0:Y:S08]  /*17ff0*/  F2I.U32.TRUNC.NTZ R2, R2 ;  /* 0x0000000200027305 */ /* 0x000e30000020f000 */
[----:B------:R-:W2:Y:S01]  /*18000*/  F2I.U32.TRUNC.NTZ R10, R10 ;  /* 0x0000000a000a7305 */ /* 0x000ea2000020f000 */
[----:B0-----:R-:W-:Y:S01]  /*18010*/  IADD3 R4, -R2, RZ, RZ ;  /* 0x000000ff02047210 */ /* 0x001fe20007ffe1ff */
[----:B------:R-:W-:-:S04]  /*18020*/  IMAD.MOV.U32 R2, RZ, RZ, R13 ;  /* 0x000000ffff027224 */ /* 0x000fc800078e000d */
[----:B-1----:R-:W-:Y:S01]  /*18030*/  IMAD R8, R3, R4, R8 ;  /* 0x0000000403087224 */ /* 0x002fe200078e0208 */
[----:B--2---:R-:W-:-:S05]  /*18040*/  IADD3 R3, -R10, RZ, RZ ;  /* 0x000000ff0a037210 */ /* 0x004fca0007ffe1ff */
[----:B---3--:R-:W-:Y:S01]  /*18050*/  @P0 IMAD R8, R12, R3, R5 ;  /* 0x000000030c080224 */ /* 0x008fe200078e0205 */
[----:B------:R-:W-:Y:S02]  /*18060*/  ISETP.NE.U32.AND P0, PT, RZ, UR8, PT ;  /* 0x00000008ff007c0c */ /* 0x000fe4000bf05070 */
[----:B------:R-:W-:Y:S02]  /*18070*/  MOV R3, R15 ;  /* 0x0000000f00037202 */ /* 0x000fe40000000f00 */
[----:B------:R-:W-:-:S13]  /*18080*/  ISETP.NE.AND.EX P0, PT, RZ, UR9, PT, P0 ;  /* 0x00000009ff007c0c */ /* 0x000fda000bf05300 */
[----:B------:R-:W-:Y:S05]  /*18090*/  @!P0 BRA `(.L_x_559) ;  /* 0x0000000000288947 */ /* 0x000fea0003800000 */
[----:B------:R-:W-:Y:S02]  /*180a0*/  ULDC UR10, c[0x0][0x634] ;  /* 0x00018d00000a7ab9 */ /* 0x000fe40000000800 */
[----:B------:R-:W-:-:S04]  /*180b0*/  IADD3 R3, P0, R13, UR10, RZ ;  /* 0x0000000a0d037c10 */ /* 0x000fc8000ff1e0ff */
[----:B------:R-:W-:-:S05]  /*180c0*/  IADD3.X R11, RZ, R15, RZ, P0, !PT ;  /* 0x0000000fff0b7210 */ /* 0x000fca00007fe4ff */
[----:B------:R-:W-:-:S04]  /*180d0*/  IMAD.WIDE.U32 R4, R11, UR8, RZ ;  /* 0x000000080b047c25 */ /* 0x000fc8000f8e00ff */
[----:B------:R-:W-:-:S04]  /*180e0*/  IMAD.WIDE.U32 R4, P0, R3, UR9, R4 ;  /* 0x0000000903047c25 */ /* 0x000fc8000f800004 */
[----:B------:R-:W-:Y:S01]  /*180f0*/  IMAD.WIDE.U32 R2, R3, UR8, RZ ;  /* 0x0000000803027c25 */ /* 0x000fe2000f8e00ff */
[----:B------:R-:W-:-:S04]  /*18100*/  MOV R2, R5 ;  /* 0x0000000500027202 */ /* 0x000fc80000000f00 */
[----:B------:R-:W-:Y:S01]  /*18110*/  IADD3 RZ, P1, R3, R4, RZ ;  /* 0x0000000403ff7210 */ /* 0x000fe20007f3e0ff */
[----:B------:R-:W-:-:S04]  /*18120*/  IMAD.X R3, RZ, RZ, RZ, P0 ;  /* 0x000000ffff037224 */ /* 0x000fc800000e06ff */
[----:B------:R-:W-:-:S08]  /*18130*/  IMAD.WIDE.U32.X R2, R11, UR9, R2, P1 ;  /* 0x000000090b027c25 */ /* 0x000fd000088e0402 */
.L_x_559:
[--C-:B------:R-:W-:Y:S01]  /*18140*/  SHF.R.U64 R10, R2, UR11, R3.reuse ;  /* 0x0000000b020a7c19 */ /* 0x100fe20008001203 */
[----:B------:R-:W-:Y:S01]  /*18150*/  ULDC.64 UR8, c[0x0][0x620] ;  /* 0x0001880000087ab9 */ /* 0x000fe20000000a00 */
[----:B------:R-:W-:Y:S01]  /*18160*/  SHF.R.U32.HI R2, RZ, UR11, R3 ;  /* 0x0000000bff027c19 */ /* 0x000fe20008011603 */
[----:B------:R-:W-:Y:S01]  /*18170*/  ULDC.64 UR10, c[0x0][0x640] ;  /* 0x00019000000a7ab9 */ /* 0x000fe20000000a00 */
[----:B------:R-:W-:Y:S02]  /*18180*/  IADD3 R11, P0, RZ, -R10, RZ ;  /* 0x8000000aff0b7210 */ /* 0x000fe40007f1e0ff */
[----:B------:R-:W-:Y:S02]  /*18190*/  MOV R3, R15 ;  /* 0x0000000f00037202 */ /* 0x000fe40000000f00 */
[----:B------:R-:W-:Y:S02]  /*181a0*/  IADD3.X R2, RZ, ~R2, RZ, P0, !PT ;  /* 0x80000002ff027210 */ /* 0x000fe400007fe4ff */
[----:B------:R-:W-:-:S03]  /*181b0*/  ISETP.NE.U32.AND P0, PT, RZ, UR10, PT ;  /* 0x0000000aff007c0c */ /* 0x000fc6000bf05070 */
[----:B------:R-:W-:Y:S01]  /*181c0*/  IMAD R2, R2, UR8, RZ ;  /* 0x0000000802027c24 */ /* 0x000fe2000f8e02ff */
[----:B------:R-:W-:-:S03]  /*181d0*/  ISETP.NE.AND.EX P0, PT, RZ, UR11, PT, P0 ;  /* 0x0000000bff007c0c */ /* 0x000fc6000bf05300 */
[----:B------:R-:W-:Y:S02]  /*181e0*/  IMAD R5, R11, UR9, R2 ;  /* 0x000000090b057c24 */ /* 0x000fe4000f8e0202 */
[----:B------:R-:W-:-:S04]  /*181f0*/  IMAD.MOV.U32 R2, RZ, RZ, R13 ;  /* 0x000000ffff027224 */ /* 0x000fc800078e000d */
[----:B------:R-:W-:Y:S01]  /*18200*/  IMAD.WIDE.U32 R2, R11, UR8, R2 ;  /* 0x000000080b027c25 */ /* 0x000fe2000f8e0002 */
[----:B------:R-:W-:-:S04]  /*18210*/  ULDC UR8, c[0x0][0x618] ;  /* 0x0001860000087ab9 */ /* 0x000fc80000000800 */
[----:B------:R-:W-:-:S04]  /*18220*/  IADD3 R3, R3, R5, RZ ;  /* 0x0000000503037210 */ /* 0x000fc80007ffe0ff */
[--C-:B------:R-:W-:Y:S02]  /*18230*/  SHF.R.U64 R11, R2, UR8, R3.reuse ;  /* 0x00000008020b7c19 */ /* 0x100fe40008001203 */
[----:B------:R-:W-:Y:S01]  /*18240*/  SHF.R.U32.HI R2, RZ, UR8, R3 ;  /* 0x00000008ff027c19 */ /* 0x000fe20008011603 */
[----:B------:R-:W-:-:S03]  /*18250*/  ULDC UR8, c[0x0][0x608] ;  /* 0x0001820000087ab9 */ /* 0x000fc60000000800 */
[--C-:B------:R-:W-:Y:S02]  /*18260*/  SHF.R.U64 R12, R11, UR8, R2.reuse ;  /* 0x000000080b0c7c19 */ /* 0x100fe40008001202 */
[----:B------:R-:W-:Y:S01]  /*18270*/  SHF.R.U32.HI R3, RZ, UR8, R2 ;  /* 0x00000008ff037c19 */ /* 0x000fe20008011602 */
[----:B------:R-:W-:-:S03]  /*18280*/  ULDC UR8, c[0x0][0x658] ;  /* 0x0001960000087ab9 */ /* 0x000fc60000000800 */
[--C-:B------:R-:W-:Y:S02]  /*18290*/  SHF.R.U64 R13, R12, UR8, R3.reuse ;  /* 0x000000080c0d7c19 */ /* 0x100fe40008001203 */
[----:B------:R-:W-:-:S03]  /*182a0*/  SHF.R.U32.HI R15, RZ, UR8, R3 ;  /* 0x00000008ff0f7c19 */ /* 0x000fc60008011603 */
[----:B------:R-:W-:Y:S01]  /*182b0*/  IMAD.MOV.U32 R2, RZ, RZ, R13 ;  /* 0x000000ffff027224 */ /* 0x000fe200078e000d */
[----:B------:R-:W-:Y:S01]  /*182c0*/  MOV R3, R15 ;  /* 0x0000000f00037202 */ /* 0x000fe20000000f00 */
[----:B------:R-:W-:Y:S06]  /*182d0*/  @!P0 BRA `(.L_x_560) ;  /* 0x0000000000288947 */ /* 0x000fec0003800000 */
        /* <DEDUP_REMOVED lines=10> */
.L_x_560:
[----:B------:R-:W-:Y:S01]  /*18380*/  ULDC UR8, c[0x0][0x648] ;  /* 0x0001920000087ab9 */ /* 0x000fe20000000800 */
[----:B------:R-:W-:Y:S01]  /*18390*/  LOP3.LUT R12, R12, UR6, RZ, 0xc0, !PT ;  /* 0x000000060c0c7c12 */ /* 0x000fe2000f8ec0ff */
[----:B------:R-:W-:Y:S01]  /*183a0*/  UISETP.NE.AND UP0, UPT, UR45, URZ, UPT ;  /* 0x0000003f2d00728c */ /* 0x000fe2000bf05270 */
[----:B------:R-:W-:Y:S01]  /*183b0*/  SHF.R.U64 R3, R2, UR8, R3 ;  /* 0x0000000802037c19 */ /* 0x000fe20008001203 */
[----:B------:R-:W-:Y:S01]  /*183c0*/  ULDC UR8, c[0x0][0x638] ;  /* 0x00018e0000087ab9 */ /* 0x000fe20000000800 */
[----:B------:R-:W-:Y:S02]  /*183d0*/  IMAD.MOV.U32 R4, RZ, RZ, 0x1 ;  /* 0x00000001ff047424 */ /* 0x000fe400078e00ff */
[C---:B------:R-:W-:Y:S01]  /*183e0*/  IADD3 R2, -R3.reuse, RZ, RZ ;  /* 0x000000ff03027210 */ /* 0x040fe20007ffe1ff */
[----:B------:R-:W-:Y:S01]  /*183f0*/  IMAD R5, R3, UR5, R12 ;  /* 0x0000000503057c24 */ /* 0x000fe2000f8e020c */
[----:B------:R-:W-:Y:S02]  /*18400*/  PLOP3.LUT P0, PT, PT, PT, UP0, 0x40, 0x0 ;  /* 0x000000000000781c */ /* 0x000fe40003f0e808 */
[----:B------:R-:W-:Y:S01]  /*18410*/  PLOP3.LUT P1, PT, PT, PT, UP0, 0x40, 0x0 ;  /* 0x000000000000781c */ /* 0x000fe20003f2e808 */
[----:B------:R-:W-:Y:S01]  /*18420*/  IMAD R13, R2, UR8, R13 ;  /* 0x00000008020d7c24 */ /* 0x000fe2000f8e020d */
[----:B------:R-:W-:Y:S01]  /*18430*/  ULDC UR8, c[0x0][0x610] ;  /* 0x0001840000087ab9 */ /* 0x000fe20000000800 */
[----:B------:R-:W-:Y:S01]  /*18440*/  LOP3.LUT R2, R11, UR4, RZ, 0xc0, !PT ;  /* 0x000000040b027c12 */ /* 0x000fe2000f8ec0ff */
[----:B------:R-:W-:Y:S01]  /*18450*/  IMAD R8, R5, UR8, R8 ;  /* 0x0000000805087c24 */ /* 0x000fe2000f8e0208 */
[----:B------:R-:W-:-:S03]  /*18460*/  ULDC UR8, c[0x0][0x600] ;  /* 0x0001800000087ab9 */ /* 0x000fc60000000800 */
[----:B------:R-:W-:-:S05]  /*18470*/  IMAD R13, R13, UR8, R2 ;  /* 0x000000080d0d7c24 */ /* 0x000fca000f8e0202 */
[----:B------:R-:W-:Y:S02]  /*18480*/  SEL R2, R13, R8, P0 ;  /* 0x000000080d027207 */ /* 0x000fe40000000000 */
[----:B------:R-:W-:-:S07]  /*18490*/  SEL R3, R8, R13, P1 ;  /* 0x0000000d08037207 */ /* 0x000fce0000800000 */
.L_x_558:
[----:B------:R-:W-:Y:S05]  /*184a0*/  BSYNC B1 ;  /* 0x0000000000017941 */ /* 0x000fea0003800000 */
.L_x_557:
[----:B------:R-:W-:-:S13]  /*184b0*/  LOP3.LUT P0, RZ, R4, 0xff, RZ, 0xc0, !PT ;  /* 0x000000ff04ff7812 */ /* 0x000fda000780c0ff */
[----:B------:R-:W-:Y:S05]  /*184c0*/  @P0 BRA `(.L_x_561) ;  /* 0xfffffff400040947 */ /* 0x000fea000383ffff */
[----:B------:R-:W-:Y:S05]  /*184d0*/  BSYNC B0 ;  /* 0x0000000000007941 */ /* 0x000fea0003800000 */
.L_x_550:
[----:B------:R-:W-:-:S03]  /*184e0*/  UMOV UR8, 0xffffffff ;  /* 0xffffffff00087882 */ /* 0x000fc60000000000 */
[----:B------:R-:W-:Y:S05]  /*184f0*/  BRA.DIV UR8, `(.L_x_562) ;  /* 0x0000000208f47947 */ /* 0x000fea000b800000 */
[----:B------:R-:W-:-:S13]  /*18500*/  ELECT P6, URZ, PT ;  /* 0x00000000003f782f */ /* 0x000fda00038c0000 */
.L_x_575:
[----:B------:R-:W-:Y:S04]  /*18510*/  BSSY B0, `(.L_x_563) ;  /* 0x0000023000007945 */ /* 0x000fe80003800000 */
[----:B------:R-:W-:Y:S05]  /*18520*/  @!P6 BRA `(.L_x_564) ;  /* 0x000000000084e947 */ /* 0x000fea0003800000 */
[----:B------:R-:W-:-:S04]  /*18530*/  ULOP3.LUT UR8, UR40, 0x2, URZ, 0xfc, !UPT ;  /* 0x0000000228087892 */ /* 0x000fc8000f8efc3f */
[----:B------:R-:W-:-:S06]  /*18540*/  UISETP.NE.AND UP0, UPT, UR8, 0x3, UPT ;  /* 0x000000030800788c */ /* 0x000fcc000bf05270 */
[----:B------:R-:W-:-:S13]  /*18550*/  PLOP3.LUT P0, PT, PT, PT, UP0, 0x80, 0x0 ;  /* 0x000000000000781c */ /* 0x000fda0003f0f008 */
[----:B------:R-:W-:Y:S05]  /*18560*/  @!P0 BRA `(.L_x_565) ;  /* 0x0000000000048947 */ /* 0x000fea0003800000 */
[----:B------:R-:W-:Y:S01]  /*18570*/  BPT.TRAP 0x1 ;  /* 0x000000040000795c */ /* 0x000fe20000300000 */
.L_x_565:
[----:B------:R-:W0:Y:S01]  /*18580*/  S2R R3, SR_CgaCtaId ;  /* 0x0000000000037919 */ /* 0x000e220000008800 */
[----:B------:R-:W-:-:S04]  /*18590*/  MOV R0, 0x400 ;  /* 0x0000040000007802 */ /* 0x000fc80000000f00 */
[----:B0-----:R-:W-:Y:S02]  /*185a0*/  LEA R3, R3, R0, 0x18 ;  /* 0x0000000003037211 */ /* 0x001fe400078ec0ff */
[----:B------:R-:W-:Y:S02]  /*185b0*/  SHF.L.U32 R0, R7, 0x1f, RZ ;  /* 0x0000001f07007819 */ /* 0x000fe400000006ff */
[----:B------:R-:W-:-:S04]  /*185c0*/  IADD3 R3, R3, 0x18, RZ ;  /* 0x0000001803037810 */ /* 0x000fc80007ffe0ff */
[----:B------:R-:W-:-:S04]  /*185d0*/  LEA R5, R6, R3, 0x3 ;  /* 0x0000000306057211 */ /* 0x000fc800078e18ff */
[----:B------:R-:W0:Y:S02]  /*185e0*/  SYNCS.PHASECHK.TRANS64.TRYWAIT P0, [R5+URZ], R0 ;  /* 0x00000000050075a7 */ /* 0x000e24000800017f */
[----:B0-----:R-:W-:Y:S05]  /*185f0*/  @!P0 BRA `(.L_x_566) ;  /* 0x0000000000d48947 */ /* 0x001fea0003800000 */
.L_x_576:
[----:B------:R-:W-:-:S05]  /*18600*/  VIADD R6, R6, 0x1 ;  /* 0x0000000106067836 */ /* 0x000fca0000000000 */
[----:B------:R-:W-:-:S04]  /*18610*/  ISETP.NE.AND P0, PT, R6, 0x3, PT ;  /* 0x000000030600780c */ /* 0x000fc80003f05270 */
[----:B0-----:R-:W-:Y:S02]  /*18620*/  SEL R0, RZ, 0x1, P0 ;  /* 0x00000001ff007807 */ /* 0x001fe40000000000 */
[----:B------:R-:W-:Y:S02]  /*18630*/  SEL R6, R6, RZ, P0 ;  /* 0x000000ff06067207 */ /* 0x000fe40000000000 */
[----:B------:R-:W-:Y:S02]  /*18640*/  LOP3.LUT R7, R7, R0, RZ, 0x3c, !PT ;  /* 0x0000000007077212 */ /* 0x000fe400078e3cff */
[----:B------:R-:W-:Y:S02]  /*18650*/  LEA R5, R6, R3, 0x3 ;  /* 0x0000000306057211 */ /* 0x000fe400078e18ff */
[----:B------:R-:W-:-:S04]  /*18660*/  SHF.L.U32 R0, R7, 0x1f, RZ ;  /* 0x0000001f07007819 */ /* 0x000fc800000006ff */
[----:B------:R-:W0:Y:S02]  /*18670*/  SYNCS.PHASECHK.TRANS64.TRYWAIT P0, [R5+URZ], R0 ;  /* 0x00000000050075a7 */ /* 0x000e24000800017f */
[----:B0-----:R-:W-:Y:S05]  /*18680*/  @!P0 BRA `(.L_x_567) ;  /* 0x0000000000c48947 */ /* 0x001fea0003800000 */
.L_x_577:
[----:B0-----:R-:W-:-:S04]  /*18690*/  IADD3 R0, R6, 0x1, RZ ;  /* 0x0000000106007810 */ /* 0x001fc80007ffe0ff */
[----:B------:R-:W-:-:S04]  /*186a0*/  ISETP.NE.AND P0, PT, R0, 0x3, PT ;  /* 0x000000030000780c */ /* 0x000fc80003f05270 */
[----:B------:R-:W-:Y:S02]  /*186b0*/  SEL R2, RZ, 0x1, P0 ;  /* 0x00000001ff027807 */ /* 0x000fe40000000000 */
[----:B------:R-:W-:Y:S02]  /*186c0*/  SEL R0, R0, RZ, P0 ;  /* 0x000000ff00007207 */ /* 0x000fe40000000000 */
[----:B------:R-:W-:-:S03]  /*186d0*/  LOP3.LUT R2, R7, R2, RZ, 0x3c, !PT ;  /* 0x0000000207027212 */ /* 0x000fc600078e3cff */
[----:B------:R-:W-:Y:S01]  /*186e0*/  IMAD R3, R0, 0x8, R3 ;  /* 0x0000000800037824 */ /* 0x000fe200078e0203 */
[----:B------:R-:W-:-:S07]  /*186f0*/  SHF.L.U32 R0, R2, 0x1f, RZ ;  /* 0x0000001f02007819 */ /* 0x000fce00000006ff */
.L_x_568:
[----:B0-----:R0:W1:Y:S02]  /*18700*/  SYNCS.PHASECHK.TRANS64.TRYWAIT P0, [R3+URZ], R0 ;  /* 0x00000000030075a7 */ /* 0x001064000800017f */
[----:B-1----:R-:W-:Y:S05]  /*18710*/  @!P0 NANOSLEEP.SYNCS 0x989680 ;  /* 0x009896800000895d */ /* 0x002fea0003900000 */
[----:B------:R-:W1:Y:S02]  /*18720*/  @!P0 SYNCS.PHASECHK.TRANS64 P0, [R3+URZ], R0 ;  /* 0x00000000030085a7 */ /* 0x000e64000800007f */
[----:B-1----:R-:W-:Y:S05]  /*18730*/  @!P0 BRA `(.L_x_568) ;  /* 0xfffffffc00f08947 */ /* 0x002fea000383ffff */
.L_x_564:
[----:B------:R-:W-:Y:S05]  /*18740*/  BSYNC B0 ;  /* 0x0000000000007941 */ /* 0x000fea0003800000 */
.L_x_563:
[----:B------:R-:W-:Y:S05]  /*18750*/  EXIT ;  /* 0x000000000000794d */ /* 0x000fea0003800000 */
.L_x_21:
[----:B-1----:R1:W2:Y:S02]  /*18760*/  SYNCS.PHASECHK.TRANS64.TRYWAIT P1, [R4+URZ], R3 ;  /* 0x00000003040075a7 */ /* 0x0022a4000802017f */
[----:B--2---:R-:W-:Y:S05]  /*18770*/  @!P1 NANOSLEEP.SYNCS 0x989680 ;  /* 0x009896800000995d */ /* 0x004fea0003900000 */
[----:B------:R-:W2:Y:S02]  /*18780*/  @!P1 SYNCS.PHASECHK.TRANS64 P1, [R4+URZ], R3 ;  /* 0x00000003040095a7 */ /* 0x000ea4000802007f */
[----:B--2---:R-:W-:Y:S05]  /*18790*/  @!P1 BRA `(.L_x_21) ;  /* 0xfffffffc00f09947 */ /* 0x004fea000383ffff */
[----:B------:R-:W-:Y:S05]  /*187a0*/  BRA `(.L_x_20) ;  /* 0xfffffe8c00b07947 */ /* 0x000fea000383ffff */
.L_x_26:
[----:B-1----:R1:W2:Y:S02]  /*187b0*/  SYNCS.PHASECHK.TRANS64.TRYWAIT P1, [R3+URZ], R4 ;  /* 0x00000004030075a7 */ /* 0x0022a4000802017f */
[----:B--2---:R-:W-:Y:S05]  /*187c0*/  @!P1 NANOSLEEP.SYNCS 0x989680 ;  /* 0x009896800000995d */ /* 0x004fea0003900000 */
[----:B------:R-:W2:Y:S02]  /*187d0*/  @!P1 SYNCS.PHASECHK.TRANS64 P1, [R3+URZ], R4 ;  /* 0x00000004030095a7 */ /* 0x000ea4000802007f */
[----:B--2---:R-:W-:Y:S05]  /*187e0*/  @!P1 BRA `(.L_x_26) ;  /* 0xfffffffc00f09947 */ /* 0x004fea000383ffff */
[----:B------:R-:W-:Y:S05]  /*187f0*/  BRA `(.L_x_25) ;  /* 0xfffffec400407947 */ /* 0x000fea000383ffff */
.L_x_551:
[----:B------:R-:W-:Y:S01]  /*18800*/  BSSY B1, `(.L_x_569) ;  /* 0x0000006000017945 */ /* 0x000fe20003800000 */
[----:B------:R-:W-:-:S07]  /*18810*/  MOV R15, 0xffffffff ;  /* 0xffffffff000f7802 */ /* 0x000fce0000000f00 */
[----:B------:R-:W-:Y:S05]  /*18820*/  WARPSYNC.COLLECTIVE R15, `(.L_x_570) ;  /* 0x000000000f0c7348 */ /* 0x000fea0003c00000 */
[----:B------:R-:W-:Y:S02]  /*18830*/  ELECT P6, UR62, PT ;  /* 0x00000000003e782f */ /* 0x000fe400038c0000 */
[----:B------:R-:W-:Y:S01]  /*18840*/  MOV R14, UR62 ;  /* 0x0000003e000e7c02 */ /* 0x000fe20008000f00 */
[----:B------:R-:W-:Y:S10]  /*18850*/  ENDCOLLECTIVE ;  /* 0x000000000000791b */ /* 0x000ff40003800000 */
.L_x_570:
[----:B------:R-:W-:Y:S05]  /*18860*/  BSYNC B1 ;  /* 0x0000000000017941 */ /* 0x000fea0003800000 */
.L_x_569:
[----:B------:R-:W-:Y:S05]  /*18870*/  BRA `(.L_x_571) ;  /* 0xfffffff000247947 */ /* 0x000fea000383ffff */
.L_x_554:
[----:B0-----:R0:W2:Y:S02]  /*18880*/  SYNCS.PHASECHK.TRANS64.TRYWAIT P0, [R8+URZ+0x18], R11 ;  /* 0x0000180b080075a7 */ /* 0x0010a4000800017f */
[----:B--2---:R-:W-:Y:S05]  /*18890*/  @!P0 NANOSLEEP.SYNCS 0x989680 ;  /* 0x009896800000895d */ /* 0x004fea0003900000 */
[----:B------:R-:W2:Y:S02]  /*188a0*/  @!P0 SYNCS.PHASECHK.TRANS64 P0, [R8+URZ+0x18], R11 ;  /* 0x0000180b080085a7 */ /* 0x000ea4000800007f */
[----:B--2---:R-:W-:Y:S05]  /*188b0*/  @!P0 BRA `(.L_x_554) ;  /* 0xfffffffc00f08947 */ /* 0x004fea000383ffff */
[----:B------:R-:W-:Y:S05]  /*188c0*/  BRA `(.L_x_572) ;  /* 0xfffffff000687947 */ /* 0x000fea000383ffff */
.L_x_562:
[----:B------:R-:W-:Y:S01]  /*188d0*/  BSSY B0, `(.L_x_573) ;  /* 0x0000006000007945 */ /* 0x000fe20003800000 */
[----:B------:R-:W-:-:S07]  /*188e0*/  MOV R15, 0xffffffff ;  /* 0xffffffff000f7802 */ /* 0x000fce0000000f00 */
[----:B------:R-:W-:Y:S05]  /*188f0*/  WARPSYNC.COLLECTIVE R15, `(.L_x_574) ;  /* 0x000000000f0c7348 */ /* 0x000fea0003c00000 */
[----:B------:R-:W-:Y:S02]  /*18900*/  ELECT P6, UR62, PT ;  /* 0x00000000003e782f */ /* 0x000fe400038c0000 */
[----:B------:R-:W-:Y:S01]  /*18910*/  MOV R14, UR62 ;  /* 0x0000003e000e7c02 */ /* 0x000fe20008000f00 */
[----:B------:R-:W-:Y:S10]  /*18920*/  ENDCOLLECTIVE ;  /* 0x000000000000791b */ /* 0x000ff40003800000 */
.L_x_574:
[----:B------:R-:W-:Y:S05]  /*18930*/  BSYNC B0 ;  /* 0x0000000000007941 */ /* 0x000fea0003800000 */
.L_x_573:
[----:B------:R-:W-:Y:S05]  /*18940*/  BRA `(.L_x_575) ;  /* 0xfffffff800f07947 */ /* 0x000fea000383ffff */
.L_x_566:
[----:B0-----:R0:W1:Y:S02]  /*18950*/  SYNCS.PHASECHK.TRANS64.TRYWAIT P0, [R5+URZ], R0 ;  /* 0x00000000050075a7 */ /* 0x001064000800017f */
[----:B-1----:R-:W-:Y:S05]  /*18960*/  @!P0 NANOSLEEP.SYNCS 0x989680 ;  /* 0x009896800000895d */ /* 0x002fea0003900000 */
[----:B------:R-:W1:Y:S02]  /*18970*/  @!P0 SYNCS.PHASECHK.TRANS64 P0, [R5+URZ], R0 ;  /* 0x00000000050085a7 */ /* 0x000e64000800007f */
[----:B-1----:R-:W-:Y:S05]  /*18980*/  @!P0 BRA `(.L_x_566) ;  /* 0xfffffffc00f08947 */ /* 0x002fea000383ffff */
[----:B------:R-:W-:Y:S05]  /*18990*/  BRA `(.L_x_576) ;  /* 0xfffffffc00187947 */ /* 0x000fea000383ffff */
.L_x_567:
[----:B0-----:R0:W1:Y:S02]  /*189a0*/  SYNCS.PHASECHK.TRANS64.TRYWAIT P0, [R5+URZ], R0 ;  /* 0x00000000050075a7 */ /* 0x001064000800017f */
[----:B-1----:R-:W-:Y:S05]  /*189b0*/  @!P0 NANOSLEEP.SYNCS 0x989680 ;  /* 0x009896800000895d */ /* 0x002fea0003900000 */
[----:B------:R-:W1:Y:S02]  /*189c0*/  @!P0 SYNCS.PHASECHK.TRANS64 P0, [R5+URZ], R0 ;  /* 0x00000000050085a7 */ /* 0x000e64000800007f */
[----:B-1----:R-:W-:Y:S05]  /*189d0*/  @!P0 BRA `(.L_x_567) ;  /* 0xfffffffc00f08947 */ /* 0x002fea000383ffff */
[----:B------:R-:W-:Y:S05]  /*189e0*/  BRA `(.L_x_577) ;  /* 0xfffffffc00287947 */ /* 0x000fea000383ffff */
.L_x_578:
[----:B------:R-:W-:-:S00]  /*189f0*/  BRA `(.L_x_578) ;  /* 0xfffffffc00fc7947 */ /* 0x000fc0000383ffff */
[----:B------:R-:W-:-:S00]  /*18a00*/  NOP ;  /* 0x0000000000007918 */ /* 0x000fc00000000000 */
[----:B------:R-:W-:-:S00]  /*18a10*/  NOP ;  /* 0x0000000000007918 */ /* 0x000fc00000000000 */
[----:B------:R-:W-:-:S00]  /*18a20*/  NOP ;  /* 0x0000000000007918 */ /* 0x000fc00000000000 */
[----:B------:R-:W-:-:S00]  /*18a30*/  NOP ;  /* 0x0000000000007918 */ /* 0x000fc00000000000 */
[----:B------:R-:W-:-:S00]  /*18a40*/  NOP ;  /* 0x0000000000007918 */ /* 0x000fc00000000000 */
[----:B------:R-:W-:-:S00]  /*18a50*/  NOP ;  /* 0x0000000000007918 */ /* 0x000fc00000000000 */
[----:B------:R-:W-:-:S00]  /*18a60*/  NOP ;  /* 0x0000000000007918 */ /* 0x000fc00000000000 */
[----:B------:R-:W-:-:S00]  /*18a70*/  NOP ;  /* 0x0000000000007918 */ /* 0x000fc00000000000 */
.L_x_579:


//--------------------- .nv.global.init           --------------------------
	.section	.nv.global.init,"aw",@progbits
.nv.global.init:
	.type		$str$22,@object
	.size		$str$22,($str$23 - $str$22)
$str$22:
        /*0000*/ 	.byte	0x6b, 0x5f, 0x74, 0x69, 0x6c, 0x65, 0x5f, 0x63, 0x6f, 0x75, 0x6e, 0x74, 0x20, 0x3e, 0x3d, 0x20
        /*0010*/ 	.byte	0x31, 0x00
	.type		$str$23,@object
	.size		$str$23,(__unnamed_1 - $str$23)
$str$23:
        /*0012*/ 	.byte	0x2f, 0x74, 0x6d, 0x70, 0x2f, 0x63, 0x75, 0x74, 0x6c, 0x61, 0x73, 0x73, 0x5f, 0x73, 0x77, 0x65
        /*0022*/ 	.byte	0x65, 0x70, 0x5f, 0x73, 0x72, 0x63, 0x2f, 0x69, 0x6e, 0x63, 0x6c, 0x75, 0x64, 0x65, 0x2f, 0x63
        /*0032*/ 	.byte	0x75, 0x74, 0x6c, 0x61, 0x73, 0x73, 0x2f, 0x67, 0x65, 0x6d, 0x6d, 0x2f, 0x63, 0x6f, 0x6c, 0x6c
        /*0042*/ 	.byte	0x65, 0x63, 0x74, 0x69, 0x76, 0x65, 0x2f, 0x73, 0x6d, 0x39, 0x30, 0x5f, 0x6d, 0x6d, 0x61, 0x5f
        /*0052*/ 	.byte	0x74, 0x6d, 0x61, 0x5f, 0x67, 0x6d, 0x6d, 0x61, 0x5f, 0x73, 0x73, 0x5f, 0x77, 0x61, 0x72, 0x70
        /*0062*/ 	.byte	0x73, 0x70, 0x65, 0x63, 0x69, 0x61, 0x6c, 0x69, 0x7a, 0x65, 0x64, 0x2e, 0x68, 0x70, 0x70, 0x00
	.type		__unnamed_1,@object
	.size		__unnamed_1,(.L_0 - __unnamed_1)
__unnamed_1:
        /* <DEDUP_REMOVED lines=177> */
.L_0:


//--------------------- .nv.shared._ZN7cutlass13device_kernelINS_4gemm6kernel13GemmUniversalIN4cute5tupleIJiiiiEEENS1_10collective13CollectiveMmaINS1_34MainloopSm90TmaGmmaWarpSpecializedILi3ENS5_IJNS4_1CILi1EEENSA_ILi8EEESB_EEENS1_35KernelTmaWarpSpecializedCooperativeEEENS5_IJNSA_ILi256EEESG_NSA_ILi32EEEEEEfNS5_IJlSB_lEEEfSJ_NS4_8TiledMMAINS4_8MMA_AtomIJNS4_4SM904GMMA30MMA_64x256x8_F32TF32TF32_SS_TNILNSN_7ScaleInE1ELSP_1EEEEEENS4_6LayoutINS5_IJNSA_ILi2EEESB_SB_EEENS5_IJSB_NSA_ILi0EEESV_EEEEENS5_IJNS4_10UnderscoreESY_SY_EEEEENS4_23SM90_TMA_LOAD_MULTICASTENS4_14ComposedLayoutINS4_7SwizzleILi3ELi4ELi3EEENS4_18smem_ptr_flag_bitsILi32EEENSS_INS5_IJSC_SH_EEENS5_IJSH_SB_EEEEEEEvNS4_8identityENS4_13SM90_TMA_LOADES1A_vS1B_EENS_8epilogue10collective6detail29Sm90TmaWarpSpecializedAdapterINS1F_15DefaultEpilogueIfSJ_SJ_NS1E_6thread17LinearCombinationIfLi1EffLNS1J_9ScaleType4KindE0ELNS_15FloatRoundStyleE2EfEENS1_15EpilogueDefaultEEEEEvvEEEEvNT_6ParamsE --------------------------
	.section	.nv.shared._ZN7cutlass13device_kernelINS_4gemm6kernel13GemmUniversalIN4cute5tupleIJiiiiEEENS1_10collective13CollectiveMmaINS1_34MainloopSm90TmaGmmaWarpSpecializedILi3ENS5_IJNS4_1CILi1EEENSA_ILi8EEESB_EEENS1_35KernelTmaWarpSpecializedCooperativeEEENS5_IJNSA_ILi256EEESG_NSA_ILi32EEEEEEfNS5_IJlSB_lEEEfSJ_NS4_8TiledMMAINS4_8MMA_AtomIJNS4_4SM904GMMA30MMA_64x256x8_F32TF32TF32_SS_TNILNSN_7ScaleInE1ELSP_1EEEEEENS4_6LayoutINS5_IJNSA_ILi2EEESB_SB_EEENS5_IJSB_NSA_ILi0EEESV_EEEEENS5_IJNS4_10UnderscoreESY_SY_EEEEENS4_23SM90_TMA_LOAD_MULTICASTENS4_14ComposedLayoutINS4_7SwizzleILi3ELi4ELi3EEENS4_18smem_ptr_flag_bitsILi32EEENSS_INS5_IJSC_SH_EEENS5_IJSH_SB_EEEEEEEvNS4_8identityENS4_13SM90_TMA_LOADES1A_vS1B_EENS_8epilogue10collective6detail29Sm90TmaWarpSpecializedAdapterINS1F_15DefaultEpilogueIfSJ_SJ_NS1E_6thread17LinearCombinationIfLi1EffLNS1J_9ScaleType4KindE0ELNS_15FloatRoundStyleE2EfEENS1_15EpilogueDefaultEEEEEvvEEEEvNT_6ParamsE,"aw",@nobits
	.sectionflags	@""
	.align	16
	.zero		1024


//--------------------- .nv.shared.reserved.0     --------------------------
	.section	.nv.shared.reserved.0,"aw",@nobits
	.weak		__nv_reservedSMEM_offset_0_alias
	.size		__nv_reservedSMEM_offset_0_alias, 0, 0
	.other		__nv_reservedSMEM_offset_0_alias,@"STO_CUDA_RESERVED_SHARED STV_DEFAULT"
__nv_reservedSMEM_offset_0_alias:
	.zero		0


//--------------------- .nv.global                --------------------------
	.section	.nv.global,"aw",@nobits
.nv.global:
	.type		_ZN40_INTERNAL_97fe3aed_4_k_cu_0232c3c9_271854cute1_E,@object
	.size		_ZN40_INTERNAL_97fe3aed_4_k_cu_0232c3c9_271854cute1_E,(_ZN40_INTERNAL_97fe3aed_4_k_cu_0232c3c9_271854cuda3std3__45__cpo6cbeginE - _ZN40_INTERNAL_97fe3aed_4_k_cu_0232c3c9_271854cute1_E)
_ZN40_INTERNAL_97fe3aed_4_k_cu_0232c3c9_271854cute1_E:
	.zero		1
	.type		_ZN40_INTERNAL_97fe3aed_4_k_cu_0232c3c9_271854cuda3std3__45__cpo6cbeginE,@object
	.size		_ZN40_INTERNAL_97fe3aed_4_k_cu_0232c3c9_271854cuda3std3__45__cpo6cbeginE,(_ZN40_INTERNAL_97fe3aed_4_k_cu_0232c3c9_271854cuda3std3__48in_placeE - _ZN40_INTERNAL_97fe3aed_4_k_cu_0232c3c9_271854cuda3std3__45__cpo6cbeginE)
_ZN40_INTERNAL_97fe3aed_4_k_cu_0232c3c9_271854cuda3std3__45__cpo6cbeginE:
	.zero		1
	.type		_ZN40_INTERNAL_97fe3aed_4_k_cu_0232c3c9_271854cuda3std3__48in_placeE,@object
	.size		_ZN40_INTERNAL_97fe3aed_4_k_cu_0232c3c9_271854cuda3std3__48in_placeE,(_ZN40_INTERNAL_97fe3aed_4_k_cu_0232c3c9_271854cuda3std6ranges3__45__cpo9iter_moveE - _ZN40_INTERNAL_97fe3aed_4_k_cu_0232c3c9_271854cuda3std3__48in_placeE)
_ZN40_INTERNAL_97fe3aed_4_k_cu_0232c3c9_271854cuda3std3__48in_placeE:
	.zero		1
	.type		_ZN40_INTERNAL_97fe3aed_4_k_cu_0232c3c9_271854cuda3std6ranges3__45__cpo9iter_moveE,@object
	.size		_ZN40_INTERNAL_97fe3aed_4_k_cu_0232c3c9_271854cuda3std6ranges3__45__cpo9iter_moveE,(_ZN40_INTERNAL_97fe3aed_4_k_cu_0232c3c9_271854cuda3std3__45__cpo5beginE - _ZN40_INTERNAL_97fe3aed_4_k_cu_0232c3c9_271854cuda3std6ranges3__45__cpo9iter_moveE)
_ZN40_INTERNAL_97fe3aed_4_k_cu_0232c3c9_271854cuda3std6ranges3__45__cpo9iter_moveE:
	.zero		1
	.type		_ZN40_INTERNAL_97fe3aed_4_k_cu_0232c3c9_271854cuda3std3__45__cpo5beginE,@object
	.size		_ZN40_INTERNAL_97fe3aed_4_k_cu_0232c3c9_271854cuda3std3__45__cpo5beginE,(_ZN40_INTERNAL_97fe3aed_4_k_cu_0232c3c9_271854cuda3std3__442_GLOBAL__N__97fe3aed_4_k_cu_0232c3c9_271856ignoreE - _ZN40_INTERNAL_97fe3aed_4_k_cu_0232c3c9_271854cuda3std3__45__cpo5beginE)
_ZN40_INTERNAL_97fe3aed_4_k_cu_0232c3c9_271854cuda3std3__45__cpo5beginE:
	.zero		1
	.type		_ZN40_INTERNAL_97fe3aed_4_k_cu_0232c3c9_271854cuda3std3__442_GLOBAL__N__97fe3aed_4_k_cu_0232c3c9_271856ignoreE,@object
	.size		_ZN40_INTERNAL_97fe3aed_4_k_cu_0232c3c9_271854cuda3std3__442_GLOBAL__N__97fe3aed_4_k_cu_0232c3c9_271856ignoreE,(_ZN40_INTERNAL_97fe3aed_4_k_cu_0232c3c9_271854cute7productE - _ZN40_INTERNAL_97fe3aed_4_k_cu_0232c3c9_271854cuda3std3__442_GLOBAL__N__97fe3aed_4_k_cu_0232c3c9_271856ignoreE)
_ZN40_INTERNAL_97fe3aed_4_k_cu_0232c3c9_271854cuda3std3__442_GLOBAL__N__97fe3aed_4_k_cu_0232c3c9_271856ignoreE:
	.zero		1
	.type		_ZN40_INTERNAL_97fe3aed_4_k_cu_0232c3c9_271854cute7productE,@object
	.size		_ZN40_INTERNAL_97fe3aed_4_k_cu_0232c3c9_271854cute7productE,(_ZN40_INTERNAL_97fe3aed_4_k_cu_0232c3c9_271854cuda3std3__45__cpo3endE - _ZN40_INTERNAL_97fe3aed_4_k_cu_0232c3c9_271854cute7productE)
_ZN40_INTERNAL_97fe3aed_4_k_cu_0232c3c9_271854cute7productE:
	.zero		1
	.type		_ZN40_INTERNAL_97fe3aed_4_k_cu_0232c3c9_271854cuda3std3__45__cpo3endE,@object
	.size		_ZN40_INTERNAL_97fe3aed_4_k_cu_0232c3c9_271854cuda3std3__45__cpo3endE,(_ZN40_INTERNAL_97fe3aed_4_k_cu_0232c3c9_271854cuda3std3__419piecewise_constructE - _ZN40_INTERNAL_97fe3aed_4_k_cu_0232c3c9_271854cuda3std3__45__cpo3endE)
_ZN40_INTERNAL_97fe3aed_4_k_cu_0232c3c9_271854cuda3std3__45__cpo3endE:
	.zero		1
	.type		_ZN40_INTERNAL_97fe3aed_4_k_cu_0232c3c9_271854cuda3std3__419piecewise_constructE,@object
	.size		_ZN40_INTERNAL_97fe3aed_4_k_cu_0232c3c9_271854cuda3std3__419piecewise_constructE,(_ZN40_INTERNAL_97fe3aed_4_k_cu_0232c3c9_271854cuda3std3__45__cpo4cendE - _ZN40_INTERNAL_97fe3aed_4_k_cu_0232c3c9_271854cuda3std3__419piecewise_constructE)
_ZN40_INTERNAL_97fe3aed_4_k_cu_0232c3c9_271854cuda3std3__419piecewise_constructE:
	.zero		1
	.type		_ZN40_INTERNAL_97fe3aed_4_k_cu_0232c3c9_271854cuda3std3__45__cpo4cendE,@object
	.size		_ZN40_INTERNAL_97fe3aed_4_k_cu_0232c3c9_271854cuda3std3__45__cpo4cendE,(_ZN40_INTERNAL_97fe3aed_4_k_cu_0232c3c9_271854cuda3std6ranges3__45__cpo4swapE - _ZN40_INTERNAL_97fe3aed_4_k_cu_0232c3c9_271854cuda3std3__45__cpo4cendE)
_ZN40_INTERNAL_97fe3aed_4_k_cu_0232c3c9_271854cuda3std3__45__cpo4cendE:
	.zero		1
	.type		_ZN40_INTERNAL_97fe3aed_4_k_cu_0232c3c9_271854cuda3std6ranges3__45__cpo4swapE,@object
	.size		_ZN40_INTERNAL_97fe3aed_4_k_cu_0232c3c9_271854cuda3std6ranges3__45__cpo4swapE,(.L_8 - _ZN40_INTERNAL_97fe3aed_4_k_cu_0232c3c9_271854cuda3std6ranges3__45__cpo4swapE)
_ZN40_INTERNAL_97fe3aed_4_k_cu_0232c3c9_271854cuda3std6ranges3__45__cpo4swapE:
	.zero		1
.L_8:


//--------------------- .nv.constant0._ZN7cutlass13device_kernelINS_4gemm6kernel13GemmUniversalIN4cute5tupleIJiiiiEEENS1_10collective13CollectiveMmaINS1_34MainloopSm90TmaGmmaWarpSpecializedILi3ENS5_IJNS4_1CILi1EEENSA_ILi8EEESB_EEENS1_35KernelTmaWarpSpecializedCooperativeEEENS5_IJNSA_ILi256EEESG_NSA_ILi32EEEEEEfNS5_IJlSB_lEEEfSJ_NS4_8TiledMMAINS4_8MMA_AtomIJNS4_4SM904GMMA30MMA_64x256x8_F32TF32TF32_SS_TNILNSN_7ScaleInE1ELSP_1EEEEEENS4_6LayoutINS5_IJNSA_ILi2EEESB_SB_EEENS5_IJSB_NSA_ILi0EEESV_EEEEENS5_IJNS4_10UnderscoreESY_SY_EEEEENS4_23SM90_TMA_LOAD_MULTICASTENS4_14ComposedLayoutINS4_7SwizzleILi3ELi4ELi3EEENS4_18smem_ptr_flag_bitsILi32EEENSS_INS5_IJSC_SH_EEENS5_IJSH_SB_EEEEEEEvNS4_8identityENS4_13SM90_TMA_LOADES1A_vS1B_EENS_8epilogue10collective6detail29Sm90TmaWarpSpecializedAdapterINS1F_15DefaultEpilogueIfSJ_SJ_NS1E_6thread17LinearCombinationIfLi1EffLNS1J_9ScaleType4KindE0ELNS_15FloatRoundStyleE2EfEENS1_15EpilogueDefaultEEEEEvvEEEEvNT_6ParamsE --------------------------
	.section	.nv.constant0._ZN7cutlass13device_kernelINS_4gemm6kernel13GemmUniversalIN4cute5tupleIJiiiiEEENS1_10collective13CollectiveMmaINS1_34MainloopSm90TmaGmmaWarpSpecializedILi3ENS5_IJNS4_1CILi1EEENSA_ILi8EEESB_EEENS1_35KernelTmaWarpSpecializedCooperativeEEENS5_IJNSA_ILi256EEESG_NSA_ILi32EEEEEEfNS5_IJlSB_lEEEfSJ_NS4_8TiledMMAINS4_8MMA_AtomIJNS4_4SM904GMMA30MMA_64x256x8_F32TF32TF32_SS_TNILNSN_7ScaleInE1ELSP_1EEEEEENS4_6LayoutINS5_IJNSA_ILi2EEESB_SB_EEENS5_IJSB_NSA_ILi0EEESV_EEEEENS5_IJNS4_10UnderscoreESY_SY_EEEEENS4_23SM90_TMA_LOAD_MULTICASTENS4_14ComposedLayoutINS4_7SwizzleILi3ELi4ELi3EEENS4_18smem_ptr_flag_bitsILi32EEENSS_INS5_IJSC_SH_EEENS5_IJSH_SB_EEEEEEEvNS4_8identityENS4_13SM90_TMA_LOADES1A_vS1B_EENS_8epilogue10collective6detail29Sm90TmaWarpSpecializedAdapterINS1F_15DefaultEpilogueIfSJ_SJ_NS1E_6thread17LinearCombinationIfLi1EffLNS1J_9ScaleType4KindE0ELNS_15FloatRoundStyleE2EfEENS1_15EpilogueDefaultEEEEEvvEEEEvNT_6ParamsE,"a",@progbits
	.sectionflags	@""
	.align	4
.nv.constant0._ZN7cutlass13device_kernelINS_4gemm6kernel13GemmUniversalIN4cute5tupleIJiiiiEEENS1_10collective13CollectiveMmaINS1_34MainloopSm90TmaGmmaWarpSpecializedILi3ENS5_IJNS4_1CILi1EEENSA_ILi8EEESB_EEENS1_35KernelTmaWarpSpecializedCooperativeEEENS5_IJNSA_ILi256EEESG_NSA_ILi32EEEEEEfNS5_IJlSB_lEEEfSJ_NS4_8TiledMMAINS4_8MMA_AtomIJNS4_4SM904GMMA30MMA_64x256x8_F32TF32TF32_SS_TNILNSN_7ScaleInE1ELSP_1EEEEEENS4_6LayoutINS5_IJNSA_ILi2EEESB_SB_EEENS5_IJSB_NSA_ILi0EEESV_EEEEENS5_IJNS4_10UnderscoreESY_SY_EEEEENS4_23SM90_TMA_LOAD_MULTICASTENS4_14ComposedLayoutINS4_7SwizzleILi3ELi4ELi3EEENS4_18smem_ptr_flag_bitsILi32EEENSS_INS5_IJSC_SH_EEENS5_IJSH_SB_EEEEEEEvNS4_8identityENS4_13SM90_TMA_LOADES1A_vS1B_EENS_8epilogue10collective6detail29Sm90TmaWarpSpecializedAdapterINS1F_15DefaultEpilogueIfSJ_SJ_NS1E_6thread17LinearCombinationIfLi1EffLNS1J_9ScaleType4KindE0ELNS_15FloatRoundStyleE2EfEENS1_15EpilogueDefaultEEEEEvvEEEEvNT_6ParamsE:
	.zero		1664


//--------------------- SYMBOLS --------------------------

	.type		.nv.reservedSmem.offset0,@object
	.size		.nv.reservedSmem.offset0,0x4
	.type		__assertfail,@function
